//
// Generated by NVIDIA NVVM Compiler
//
// Compiler Build ID: CL-36424714
// Cuda compilation tools, release 13.0, V13.0.88
// Based on NVVM 20.0.0
//

.version 9.0
.target sm_100
.address_size 64

	// .globl	_Z15matmul_wmma_optP6__halfS0_Pfiii

.visible .entry _Z15matmul_wmma_optP6__halfS0_Pfiii(
	.param .u64 .ptr .align 1 _Z15matmul_wmma_optP6__halfS0_Pfiii_param_0,
	.param .u64 .ptr .align 1 _Z15matmul_wmma_optP6__halfS0_Pfiii_param_1,
	.param .u64 .ptr .align 1 _Z15matmul_wmma_optP6__halfS0_Pfiii_param_2,
	.param .u32 _Z15matmul_wmma_optP6__halfS0_Pfiii_param_3,
	.param .u32 _Z15matmul_wmma_optP6__halfS0_Pfiii_param_4,
	.param .u32 _Z15matmul_wmma_optP6__halfS0_Pfiii_param_5
)
{
	.reg .pred 	%p<14>;
	.reg .b32 	%r<150>;
	.reg .b32 	%f<205>;
	.reg .b64 	%rd<57>;

	ld.param.u64 	%rd10, [_Z15matmul_wmma_optP6__halfS0_Pfiii_param_0];
	ld.param.u64 	%rd12, [_Z15matmul_wmma_optP6__halfS0_Pfiii_param_1];
	ld.param.u32 	%r34, [_Z15matmul_wmma_optP6__halfS0_Pfiii_param_3];
	ld.param.u32 	%r32, [_Z15matmul_wmma_optP6__halfS0_Pfiii_param_4];
	ld.param.u32 	%r33, [_Z15matmul_wmma_optP6__halfS0_Pfiii_param_5];
	cvta.to.global.u64 	%rd1, %rd12;
	cvta.to.global.u64 	%rd2, %rd10;
	mov.u32 	%r35, %tid.x;
	shr.u32 	%r36, %r35, 5;
	mov.u32 	%r37, %tid.y;
	mov.u32 	%r38, %ntid.x;
	shr.u32 	%r39, %r38, 5;
	mad.lo.s32 	%r40, %r39, %r37, %r36;
	mov.u32 	%r41, %ntid.y;
	mul.lo.s32 	%r42, %r38, %r41;
	shr.u32 	%r43, %r42, 5;
	mov.u32 	%r44, %ctaid.y;
	mad.lo.s32 	%r45, %r43, %r44, %r40;
	shl.b32 	%r1, %r45, 4;
	mov.u32 	%r46, %ctaid.x;
	shl.b32 	%r2, %r46, 4;
	setp.ge.s32 	%p1, %r1, %r34;
	setp.ge.s32 	%p2, %r2, %r32;
	or.pred  	%p3, %p1, %p2;
	@%p3 bra 	$L__BB0_20;
	setp.gt.s32 	%p4, %r33, 0;
	mov.f32 	%f133, 0f00000000;
	mov.f32 	%f134, %f133;
	mov.f32 	%f135, %f133;
	mov.f32 	%f136, %f133;
	mov.f32 	%f137, %f133;
	mov.f32 	%f138, %f133;
	mov.f32 	%f139, %f133;
	mov.f32 	%f140, %f133;
	@%p4 bra 	$L__BB0_2;
	bra.uni 	$L__BB0_19;
$L__BB0_2:
	mul.lo.s32 	%r48, %r33, %r1;
	cvt.s64.s32 	%rd3, %r48;
	add.s32 	%r49, %r33, -1;
	shr.u32 	%r50, %r49, 4;
	add.s32 	%r3, %r50, 1;
	and.b32  	%r4, %r3, 3;
	setp.lt.u32 	%p5, %r33, 49;
	mov.b32 	%r149, 0;
	mov.f32 	%f133, 0f00000000;
	mov.f32 	%f134, %f133;
	mov.f32 	%f135, %f133;
	mov.f32 	%f136, %f133;
	mov.f32 	%f137, %f133;
	mov.f32 	%f138, %f133;
	mov.f32 	%f139, %f133;
	mov.f32 	%f140, %f133;
	@%p5 bra 	$L__BB0_14;
	mul.lo.s32 	%r144, %r32, 48;
	shl.b32 	%r143, %r32, 5;
	shl.b64 	%rd13, %rd3, 1;
	add.s64 	%rd55, %rd2, %rd13;
	shl.b32 	%r141, %r32, 4;
	and.b32  	%r53, %r3, 536870908;
	neg.s32 	%r140, %r53;
	mov.f32 	%f133, 0f00000000;
	mov.b32 	%r145, 32;
	mov.b32 	%r142, 0;
	cvt.s64.s32 	%rd33, %r2;
$L__BB0_4:
	add.s32 	%r54, %r145, -16;
	setp.gt.s32 	%p6, %r54, %r33;
	@%p6 bra 	$L__BB0_6;
	cvt.s64.s32 	%rd14, %r142;
	add.s64 	%rd16, %rd14, %rd33;
	shl.b64 	%rd17, %rd16, 1;
	add.s64 	%rd18, %rd1, %rd17;
	wmma.load.a.sync.aligned.row.m16n16k16.global.f16 	{%r55, %r56, %r57, %r58, %r59, %r60, %r61, %r62}, [%rd55], %r33;
	wmma.load.b.sync.aligned.col.m16n16k16.global.f16 	{%r63, %r64, %r65, %r66, %r67, %r68, %r69, %r70}, [%rd18], %r32;
	wmma.mma.sync.aligned.row.col.m16n16k16.f32.f32 {%f140, %f139, %f138, %f137, %f136, %f135, %f134, %f133}, {%r55, %r56, %r57, %r58, %r59, %r60, %r61, %r62}, {%r63, %r64, %r65, %r66, %r67, %r68, %r69, %r70}, {%f140, %f139, %f138, %f137, %f136, %f135, %f134, %f133};
$L__BB0_6:
	setp.gt.s32 	%p7, %r145, %r33;
	@%p7 bra 	$L__BB0_8;
	add.s64 	%rd19, %rd55, 32;
	cvt.s64.s32 	%rd20, %r141;
	add.s64 	%rd22, %rd20, %rd33;
	shl.b64 	%rd23, %rd22, 1;
	add.s64 	%rd24, %rd1, %rd23;
	wmma.load.a.sync.aligned.row.m16n16k16.global.f16 	{%r71, %r72, %r73, %r74, %r75, %r76, %r77, %r78}, [%rd19], %r33;
	wmma.load.b.sync.aligned.col.m16n16k16.global.f16 	{%r79, %r80, %r81, %r82, %r83, %r84, %r85, %r86}, [%rd24], %r32;
	wmma.mma.sync.aligned.row.col.m16n16k16.f32.f32 {%f140, %f139, %f138, %f137, %f136, %f135, %f134, %f133}, {%r71, %r72, %r73, %r74, %r75, %r76, %r77, %r78}, {%r79, %r80, %r81, %r82, %r83, %r84, %r85, %r86}, {%f140, %f139, %f138, %f137, %f136, %f135, %f134, %f133};
$L__BB0_8:
	add.s32 	%r87, %r145, 16;
	setp.gt.s32 	%p8, %r87, %r33;
	@%p8 bra 	$L__BB0_10;
	add.s64 	%rd25, %rd55, 64;
	cvt.s64.s32 	%rd26, %r143;
	add.s64 	%rd28, %rd26, %rd33;
	shl.b64 	%rd29, %rd28, 1;
	add.s64 	%rd30, %rd1, %rd29;
	wmma.load.a.sync.aligned.row.m16n16k16.global.f16 	{%r88, %r89, %r90, %r91, %r92, %r93, %r94, %r95}, [%rd25], %r33;
	wmma.load.b.sync.aligned.col.m16n16k16.global.f16 	{%r96, %r97, %r98, %r99, %r100, %r101, %r102, %r103}, [%rd30], %r32;
	wmma.mma.sync.aligned.row.col.m16n16k16.f32.f32 {%f140, %f139, %f138, %f137, %f136, %f135, %f134, %f133}, {%r88, %r89, %r90, %r91, %r92, %r93, %r94, %r95}, {%r96, %r97, %r98, %r99, %r100, %r101, %r102, %r103}, {%f140, %f139, %f138, %f137, %f136, %f135, %f134, %f133};
$L__BB0_10:
	add.s32 	%r104, %r145, 32;
	setp.gt.s32 	%p9, %r104, %r33;
	@%p9 bra 	$L__BB0_12;
	add.s64 	%rd31, %rd55, 96;
	cvt.s64.s32 	%rd32, %r144;
	add.s64 	%rd34, %rd32, %rd33;
	shl.b64 	%rd35, %rd34, 1;
	add.s64 	%rd36, %rd1, %rd35;
	wmma.load.a.sync.aligned.row.m16n16k16.global.f16 	{%r105, %r106, %r107, %r108, %r109, %r110, %r111, %r112}, [%rd31], %r33;
	wmma.load.b.sync.aligned.col.m16n16k16.global.f16 	{%r113, %r114, %r115, %r116, %r117, %r118, %r119, %r120}, [%rd36], %r32;
	wmma.mma.sync.aligned.row.col.m16n16k16.f32.f32 {%f140, %f139, %f138, %f137, %f136, %f135, %f134, %f133}, {%r105, %r106, %r107, %r108, %r109, %r110, %r111, %r112}, {%r113, %r114, %r115, %r116, %r117, %r118, %r119, %r120}, {%f140, %f139, %f138, %f137, %f136, %f135, %f134, %f133};
$L__BB0_12:
	add.s32 	%r145, %r145, 64;
	shl.b32 	%r121, %r32, 6;
	add.s32 	%r144, %r144, %r121;
	add.s32 	%r143, %r143, %r121;
	add.s32 	%r142, %r142, %r121;
	add.s64 	%rd55, %rd55, 128;
	add.s32 	%r141, %r141, %r121;
	add.s32 	%r140, %r140, 4;
	setp.ne.s32 	%p10, %r140, 0;
	@%p10 bra 	$L__BB0_4;
	add.s32 	%r149, %r145, -32;
$L__BB0_14:
	setp.eq.s32 	%p11, %r4, 0;
	@%p11 bra 	$L__BB0_19;
	ld.param.u64 	%rd53, [_Z15matmul_wmma_optP6__halfS0_Pfiii_param_0];
	mul.lo.s32 	%r148, %r149, %r32;
	shl.b32 	%r24, %r32, 4;
	cvt.u64.u32 	%rd37, %r149;
	mul.lo.s32 	%r122, %r33, %r1;
	cvt.s64.s32 	%rd38, %r122;
	add.s64 	%rd39, %rd38, %rd37;
	shl.b64 	%rd40, %rd39, 1;
	cvta.to.global.u64 	%rd41, %rd53;
	add.s64 	%rd56, %rd41, %rd40;
	neg.s32 	%r147, %r4;
	cvt.s64.s32 	%rd43, %r2;
$L__BB0_16:
	.pragma "nounroll";
	add.s32 	%r149, %r149, 16;
	setp.gt.s32 	%p12, %r149, %r33;
	@%p12 bra 	$L__BB0_18;
	cvt.s64.s32 	%rd42, %r148;
	add.s64 	%rd44, %rd42, %rd43;
	shl.b64 	%rd45, %rd44, 1;
	add.s64 	%rd46, %rd1, %rd45;
	wmma.load.a.sync.aligned.row.m16n16k16.global.f16 	{%r123, %r124, %r125, %r126, %r127, %r128, %r129, %r130}, [%rd56], %r33;
	wmma.load.b.sync.aligned.col.m16n16k16.global.f16 	{%r131, %r132, %r133, %r134, %r135, %r136, %r137, %r138}, [%rd46], %r32;
	wmma.mma.sync.aligned.row.col.m16n16k16.f32.f32 {%f140, %f139, %f138, %f137, %f136, %f135, %f134, %f133}, {%r123, %r124, %r125, %r126, %r127, %r128, %r129, %r130}, {%r131, %r132, %r133, %r134, %r135, %r136, %r137, %r138}, {%f140, %f139, %f138, %f137, %f136, %f135, %f134, %f133};
$L__BB0_18:
	add.s32 	%r148, %r148, %r24;
	add.s64 	%rd56, %rd56, 32;
	add.s32 	%r147, %r147, 1;
	setp.ne.s32 	%p13, %r147, 0;
	@%p13 bra 	$L__BB0_16;
$L__BB0_19:
	ld.param.u64 	%rd54, [_Z15matmul_wmma_optP6__halfS0_Pfiii_param_2];
	mul.lo.s32 	%r139, %r32, %r1;
	cvt.s64.s32 	%rd47, %r139;
	cvt.s64.s32 	%rd48, %r2;
	add.s64 	%rd49, %rd47, %rd48;
	cvta.to.global.u64 	%rd50, %rd54;
	shl.b64 	%rd51, %rd49, 2;
	add.s64 	%rd52, %rd50, %rd51;
	wmma.store.d.sync.aligned.row.m16n16k16.global.f32 	[%rd52], {%f140, %f139, %f138, %f137, %f136, %f135, %f134, %f133}, %r32;
$L__BB0_20:
	ret;

}
	// .globl	_Z11matmul_wmmaP6__halfS0_Pfiii
.visible .entry _Z11matmul_wmmaP6__halfS0_Pfiii(
	.param .u64 .ptr .align 1 _Z11matmul_wmmaP6__halfS0_Pfiii_param_0,
	.param .u64 .ptr .align 1 _Z11matmul_wmmaP6__halfS0_Pfiii_param_1,
	.param .u64 .ptr .align 1 _Z11matmul_wmmaP6__halfS0_Pfiii_param_2,
	.param .u32 _Z11matmul_wmmaP6__halfS0_Pfiii_param_3,
	.param .u32 _Z11matmul_wmmaP6__halfS0_Pfiii_param_4,
	.param .u32 _Z11matmul_wmmaP6__halfS0_Pfiii_param_5
)
{
	.reg .pred 	%p<15>;
	.reg .b32 	%r<150>;
	.reg .b32 	%f<205>;
	.reg .b64 	%rd<54>;

	ld.param.u64 	%rd6, [_Z11matmul_wmmaP6__halfS0_Pfiii_param_0];
	ld.param.u64 	%rd8, [_Z11matmul_wmmaP6__halfS0_Pfiii_param_1];
	ld.param.u32 	%r37, [_Z11matmul_wmmaP6__halfS0_Pfiii_param_3];
	ld.param.u32 	%r38, [_Z11matmul_wmmaP6__halfS0_Pfiii_param_4];
	ld.param.u32 	%r39, [_Z11matmul_wmmaP6__halfS0_Pfiii_param_5];
	cvta.to.global.u64 	%rd1, %rd8;
	cvta.to.global.u64 	%rd2, %rd6;
	mov.u32 	%r40, %tid.y;
	setp.gt.u32 	%p1, %r40, 31;
	@%p1 bra 	$L__BB1_21;
	mov.u32 	%r41, %ctaid.y;
	shl.b32 	%r1, %r41, 4;
	mov.u32 	%r42, %ctaid.x;
	shl.b32 	%r2, %r42, 4;
	setp.ge.s32 	%p2, %r1, %r37;
	setp.ge.s32 	%p3, %r2, %r38;
	or.pred  	%p4, %p2, %p3;
	@%p4 bra 	$L__BB1_21;
	setp.gt.s32 	%p5, %r39, 0;
	mov.f32 	%f133, 0f00000000;
	mov.f32 	%f134, %f133;
	mov.f32 	%f135, %f133;
	mov.f32 	%f136, %f133;
	mov.f32 	%f137, %f133;
	mov.f32 	%f138, %f133;
	mov.f32 	%f139, %f133;
	mov.f32 	%f140, %f133;
	@%p5 bra 	$L__BB1_3;
	bra.uni 	$L__BB1_20;
$L__BB1_3:
	mul.lo.s32 	%r141, %r39, %r1;
	add.s32 	%r44, %r39, -1;
	shr.u32 	%r45, %r44, 4;
	add.s32 	%r4, %r45, 1;
	setp.lt.u32 	%p6, %r39, 49;
	mov.b32 	%r149, 0;
	mov.f32 	%f133, 0f00000000;
	mov.f32 	%f134, %f133;
	mov.f32 	%f135, %f133;
	mov.f32 	%f136, %f133;
	mov.f32 	%f137, %f133;
	mov.f32 	%f138, %f133;
	mov.f32 	%f139, %f133;
	mov.f32 	%f140, %f133;
	@%p6 bra 	$L__BB1_15;
	mul.lo.s32 	%r143, %r38, 48;
	shl.b32 	%r142, %r38, 5;
	mul.wide.u32 	%rd9, %r141, 2;
	add.s64 	%rd10, %rd9, %rd2;
	add.s64 	%rd53, %rd10, 64;
	shl.b32 	%r139, %r38, 4;
	and.b32  	%r48, %r4, 536870908;
	neg.s32 	%r138, %r48;
	mov.f32 	%f133, 0f00000000;
	mov.b32 	%r144, 32;
	mov.b32 	%r140, 0;
	cvt.s64.s32 	%rd32, %r2;
$L__BB1_5:
	add.s32 	%r49, %r144, -16;
	setp.gt.s32 	%p7, %r49, %r39;
	@%p7 bra 	$L__BB1_7;
	ld.param.u64 	%rd50, [_Z11matmul_wmmaP6__halfS0_Pfiii_param_0];
	cvta.to.global.u64 	%rd11, %rd50;
	mul.wide.u32 	%rd12, %r141, 2;
	add.s64 	%rd13, %rd11, %rd12;
	cvt.s64.s32 	%rd14, %r140;
	add.s64 	%rd16, %rd14, %rd32;
	shl.b64 	%rd17, %rd16, 1;
	add.s64 	%rd18, %rd1, %rd17;
	wmma.load.a.sync.aligned.row.m16n16k16.global.f16 	{%r50, %r51, %r52, %r53, %r54, %r55, %r56, %r57}, [%rd13], %r39;
	wmma.load.b.sync.aligned.col.m16n16k16.global.f16 	{%r58, %r59, %r60, %r61, %r62, %r63, %r64, %r65}, [%rd18], %r38;
	wmma.mma.sync.aligned.row.col.m16n16k16.f32.f32 {%f140, %f139, %f138, %f137, %f136, %f135, %f134, %f133}, {%r50, %r51, %r52, %r53, %r54, %r55, %r56, %r57}, {%r58, %r59, %r60, %r61, %r62, %r63, %r64, %r65}, {%f140, %f139, %f138, %f137, %f136, %f135, %f134, %f133};
$L__BB1_7:
	setp.gt.s32 	%p8, %r144, %r39;
	@%p8 bra 	$L__BB1_9;
	add.s64 	%rd19, %rd53, -32;
	cvt.s64.s32 	%rd20, %r139;
	add.s64 	%rd22, %rd20, %rd32;
	shl.b64 	%rd23, %rd22, 1;
	add.s64 	%rd24, %rd1, %rd23;
	wmma.load.a.sync.aligned.row.m16n16k16.global.f16 	{%r66, %r67, %r68, %r69, %r70, %r71, %r72, %r73}, [%rd19], %r39;
	wmma.load.b.sync.aligned.col.m16n16k16.global.f16 	{%r74, %r75, %r76, %r77, %r78, %r79, %r80, %r81}, [%rd24], %r38;
	wmma.mma.sync.aligned.row.col.m16n16k16.f32.f32 {%f140, %f139, %f138, %f137, %f136, %f135, %f134, %f133}, {%r66, %r67, %r68, %r69, %r70, %r71, %r72, %r73}, {%r74, %r75, %r76, %r77, %r78, %r79, %r80, %r81}, {%f140, %f139, %f138, %f137, %f136, %f135, %f134, %f133};
$L__BB1_9:
	add.s32 	%r82, %r144, 16;
	setp.gt.s32 	%p9, %r82, %r39;
	@%p9 bra 	$L__BB1_11;
	cvt.s64.s32 	%rd25, %r142;
	add.s64 	%rd27, %rd25, %rd32;
	shl.b64 	%rd28, %rd27, 1;
	add.s64 	%rd29, %rd1, %rd28;
	wmma.load.a.sync.aligned.row.m16n16k16.global.f16 	{%r83, %r84, %r85, %r86, %r87, %r88, %r89, %r90}, [%rd53], %r39;
	wmma.load.b.sync.aligned.col.m16n16k16.global.f16 	{%r91, %r92, %r93, %r94, %r95, %r96, %r97, %r98}, [%rd29], %r38;
	wmma.mma.sync.aligned.row.col.m16n16k16.f32.f32 {%f140, %f139, %f138, %f137, %f136, %f135, %f134, %f133}, {%r83, %r84, %r85, %r86, %r87, %r88, %r89, %r90}, {%r91, %r92, %r93, %r94, %r95, %r96, %r97, %r98}, {%f140, %f139, %f138, %f137, %f136, %f135, %f134, %f133};
$L__BB1_11:
	add.s32 	%r99, %r144, 32;
	setp.gt.s32 	%p10, %r99, %r39;
	@%p10 bra 	$L__BB1_13;
	add.s64 	%rd30, %rd53, 32;
	cvt.s64.s32 	%rd31, %r143;
	add.s64 	%rd33, %rd31, %rd32;
	shl.b64 	%rd34, %rd33, 1;
	add.s64 	%rd35, %rd1, %rd34;
	wmma.load.a.sync.aligned.row.m16n16k16.global.f16 	{%r100, %r101, %r102, %r103, %r104, %r105, %r106, %r107}, [%rd30], %r39;
	wmma.load.b.sync.aligned.col.m16n16k16.global.f16 	{%r108, %r109, %r110, %r111, %r112, %r113, %r114, %r115}, [%rd35], %r38;
	wmma.mma.sync.aligned.row.col.m16n16k16.f32.f32 {%f140, %f139, %f138, %f137, %f136, %f135, %f134, %f133}, {%r100, %r101, %r102, %r103, %r104, %r105, %r106, %r107}, {%r108, %r109, %r110, %r111, %r112, %r113, %r114, %r115}, {%f140, %f139, %f138, %f137, %f136, %f135, %f134, %f133};
$L__BB1_13:
	add.s32 	%r144, %r144, 64;
	shl.b32 	%r116, %r38, 6;
	add.s32 	%r143, %r143, %r116;
	add.s32 	%r142, %r142, %r116;
	add.s64 	%rd53, %rd53, 128;
	add.s32 	%r141, %r141, 64;
	add.s32 	%r140, %r140, %r116;
	add.s32 	%r139, %r139, %r116;
	add.s32 	%r138, %r138, 4;
	setp.ne.s32 	%p11, %r138, 0;
	@%p11 bra 	$L__BB1_5;
	add.s32 	%r149, %r144, -32;
$L__BB1_15:
	add.s32 	%r117, %r39, -1;
	shr.u32 	%r118, %r117, 4;
	add.s32 	%r119, %r118, 1;
	and.b32  	%r25, %r119, 3;
	setp.eq.s32 	%p12, %r25, 0;
	@%p12 bra 	$L__BB1_20;
	mul.lo.s32 	%r148, %r149, %r38;
	mad.lo.s32 	%r147, %r39, %r1, %r149;
	neg.s32 	%r146, %r25;
	cvt.s64.s32 	%rd40, %r2;
$L__BB1_17:
	.pragma "nounroll";
	add.s32 	%r149, %r149, 16;
	setp.gt.s32 	%p13, %r149, %r39;
	@%p13 bra 	$L__BB1_19;
	ld.param.u64 	%rd51, [_Z11matmul_wmmaP6__halfS0_Pfiii_param_0];
	cvta.to.global.u64 	%rd36, %rd51;
	mul.wide.u32 	%rd37, %r147, 2;
	add.s64 	%rd38, %rd36, %rd37;
	cvt.s64.s32 	%rd39, %r148;
	add.s64 	%rd41, %rd39, %rd40;
	shl.b64 	%rd42, %rd41, 1;
	add.s64 	%rd43, %rd1, %rd42;
	wmma.load.a.sync.aligned.row.m16n16k16.global.f16 	{%r120, %r121, %r122, %r123, %r124, %r125, %r126, %r127}, [%rd38], %r39;
	wmma.load.b.sync.aligned.col.m16n16k16.global.f16 	{%r128, %r129, %r130, %r131, %r132, %r133, %r134, %r135}, [%rd43], %r38;
	wmma.mma.sync.aligned.row.col.m16n16k16.f32.f32 {%f140, %f139, %f138, %f137, %f136, %f135, %f134, %f133}, {%r120, %r121, %r122, %r123, %r124, %r125, %r126, %r127}, {%r128, %r129, %r130, %r131, %r132, %r133, %r134, %r135}, {%f140, %f139, %f138, %f137, %f136, %f135, %f134, %f133};
$L__BB1_19:
	shl.b32 	%r136, %r38, 4;
	add.s32 	%r148, %r148, %r136;
	add.s32 	%r147, %r147, 16;
	add.s32 	%r146, %r146, 1;
	setp.ne.s32 	%p14, %r146, 0;
	@%p14 bra 	$L__BB1_17;
$L__BB1_20:
	ld.param.u64 	%rd52, [_Z11matmul_wmmaP6__halfS0_Pfiii_param_2];
	mul.lo.s32 	%r137, %r38, %r1;
	cvt.s64.s32 	%rd44, %r137;
	cvt.s64.s32 	%rd45, %r2;
	add.s64 	%rd46, %rd44, %rd45;
	cvta.to.global.u64 	%rd47, %rd52;
	shl.b64 	%rd48, %rd46, 2;
	add.s64 	%rd49, %rd47, %rd48;
	wmma.store.d.sync.aligned.row.m16n16k16.global.f32 	[%rd49], {%f140, %f139, %f138, %f137, %f136, %f135, %f134, %f133}, %r38;
$L__BB1_21:
	ret;

}


// ===== COMPILED SASS (sm_100) =====

	.target	sm_100

	.elftype	@"ET_EXEC"


//--------------------- .note.nv.tkinfo           --------------------------
	.section	.note.nv.tkinfo,"",@"SHT_NOTE"
	.sectionflags	@"SHF_NOTE_NV_TKINFO"
	.tkinfo
        /*0018*/ 	.word	0x00000002
        /*0030*/ 	.string	""
        /*0030*/ 	.string	"ptxas"
        /*0030*/ 	.string	"Cuda compilation tools, release 13.0, V13.0.88"
        /*0030*/ 	.string	"Build cuda_13.0.r13.0/compiler.36424714_0"
        /*0030*/ 	.string	"-arch sm_100 -m 64 "



//--------------------- .note.nv.cuinfo           --------------------------
	.section	.note.nv.cuinfo,"",@"SHT_NOTE"
	.sectionflags	@"SHF_NOTE_NV_CUINFO"
        /*0018*/ 	.short	0x0002
        /*001a*/ 	.short	0x0064
        /*001c*/ 	.short	0x0082
	.zero		2


//--------------------- .nv.info                  --------------------------
	.section	.nv.info,"",@"SHT_CUDA_INFO"
	.align	4


	//----- nvinfo : EIATTR_REGCOUNT
	.align		4
        /*0000*/ 	.byte	0x04, 0x2f
        /*0002*/ 	.short	(.L_1 - .L_0)
	.align		4
.L_0:
        /*0004*/ 	.word	index@(_Z15matmul_wmma_optP6__halfS0_Pfiii)
        /*0008*/ 	.word	0x00000020


	//----- nvinfo : EIATTR_FRAME_SIZE
	.align		4
.L_1:
        /*000c*/ 	.byte	0x04, 0x11
        /*000e*/ 	.short	(.L_3 - .L_2)
	.align		4
.L_2:
        /*0010*/ 	.word	index@(_Z15matmul_wmma_optP6__halfS0_Pfiii)
        /*0014*/ 	.word	0x00000000


	//----- nvinfo : EIATTR_REGCOUNT
	.align		4
.L_3:
        /*0018*/ 	.byte	0x04, 0x2f
        /*001a*/ 	.short	(.L_5 - .L_4)
	.align		4
.L_4:
        /*001c*/ 	.word	index@(_Z11matmul_wmmaP6__halfS0_Pfiii)
        /*0020*/ 	.word	0x0000001e


	//----- nvinfo : EIATTR_FRAME_SIZE
	.align		4
.L_5:
        /*0024*/ 	.byte	0x04, 0x11
        /*0026*/ 	.short	(.L_7 - .L_6)
	.align		4
.L_6:
        /*0028*/ 	.word	index@(_Z11matmul_wmmaP6__halfS0_Pfiii)
        /*002c*/ 	.word	0x00000000


	//----- nvinfo : EIATTR_MIN_STACK_SIZE
	.align		4
.L_7:
        /*0030*/ 	.byte	0x04, 0x12
        /*0032*/ 	.short	(.L_9 - .L_8)
	.align		4
.L_8:
        /*0034*/ 	.word	index@(_Z11matmul_wmmaP6__halfS0_Pfiii)
        /*0038*/ 	.word	0x00000000


	//----- nvinfo : EIATTR_MIN_STACK_SIZE
	.align		4
.L_9:
        /*003c*/ 	.byte	0x04, 0x12
        /*003e*/ 	.short	(.L_11 - .L_10)
	.align		4
.L_10:
        /*0040*/ 	.word	index@(_Z15matmul_wmma_optP6__halfS0_Pfiii)
        /*0044*/ 	.word	0x00000000
.L_11:


//--------------------- .nv.compat                --------------------------
	.section	.nv.compat,"",@"SHT_CUDA_COMPAT_INFO"
	.align	4
        /*0000*/ 	.byte	0x02, 0x09, 0x00, 0x00, 0x02, 0x02, 0x01, 0x00, 0x02, 0x05, 0x05, 0x00, 0x03, 0x07, 0x01, 0x01
        /*0010*/ 	.byte	0x02, 0x03, 0x00, 0x00, 0x02, 0x06, 0x01, 0x00, 0x04, 0x0b, 0x08, 0x00, 0x09, 0x00, 0x00, 0x00
        /*0020*/ 	.byte	0x00, 0x00, 0x00, 0x00


//--------------------- .nv.info._Z11matmul_wmmaP6__halfS0_Pfiii --------------------------
	.section	.nv.info._Z11matmul_wmmaP6__halfS0_Pfiii,"",@"SHT_CUDA_INFO"
	.sectionflags	@""
	.align	4


	//----- nvinfo : EIATTR_CUDA_API_VERSION
	.align		4
        /*0000*/ 	.byte	0x04, 0x37
        /*0002*/ 	.short	(.L_13 - .L_12)
.L_12:
        /*0004*/ 	.word	0x00000082


	//----- nvinfo : EIATTR_KPARAM_INFO
	.align		4
.L_13:
        /*0008*/ 	.byte	0x04, 0x17
        /*000a*/ 	.short	(.L_15 - .L_14)
.L_14:
        /*000c*/ 	.word	0x00000000
        /*0010*/ 	.short	0x0005
        /*0012*/ 	.short	0x0020
        /*0014*/ 	.byte	0x00, 0xf0, 0x11, 0x00


	//----- nvinfo : EIATTR_KPARAM_INFO
	.align		4
.L_15:
        /*0018*/ 	.byte	0x04, 0x17
        /*001a*/ 	.short	(.L_17 - .L_16)
.L_16:
        /*001c*/ 	.word	0x00000000
        /*0020*/ 	.short	0x0004
        /*0022*/ 	.short	0x001c
        /*0024*/ 	.byte	0x00, 0xf0, 0x11, 0x00


	//----- nvinfo : EIATTR_KPARAM_INFO
	.align		4
.L_17:
        /*0028*/ 	.byte	0x04, 0x17
        /*002a*/ 	.short	(.L_19 - .L_18)
.L_18:
        /*002c*/ 	.word	0x00000000
        /*0030*/ 	.short	0x0003
        /*0032*/ 	.short	0x0018
        /*0034*/ 	.byte	0x00, 0xf0, 0x11, 0x00


	//----- nvinfo : EIATTR_KPARAM_INFO
	.align		4
.L_19:
        /*0038*/ 	.byte	0x04, 0x17
        /*003a*/ 	.short	(.L_21 - .L_20)
.L_20:
        /*003c*/ 	.word	0x00000000
        /*0040*/ 	.short	0x0002
        /*0042*/ 	.short	0x0010
        /*0044*/ 	.byte	0x00, 0xf5, 0x21, 0x00


	//----- nvinfo : EIATTR_KPARAM_INFO
	.align		4
.L_21:
        /*0048*/ 	.byte	0x04, 0x17
        /*004a*/ 	.short	(.L_23 - .L_22)
.L_22:
        /*004c*/ 	.word	0x00000000
        /*0050*/ 	.short	0x0001
        /*0052*/ 	.short	0x0008
        /*0054*/ 	.byte	0x00, 0xf5, 0x21, 0x00


	//----- nvinfo : EIATTR_KPARAM_INFO
	.align		4
.L_23:
        /*0058*/ 	.byte	0x04, 0x17
        /*005a*/ 	.short	(.L_25 - .L_24)
.L_24:
        /*005c*/ 	.word	0x00000000
        /*0060*/ 	.short	0x0000
        /*0062*/ 	.short	0x0000
        /*0064*/ 	.byte	0x00, 0xf5, 0x21, 0x00


	//----- nvinfo : EIATTR_SPARSE_MMA_MASK
	.align		4
.L_25:
        /*0068*/ 	.byte	0x03, 0x50
        /*006a*/ 	.short	0x0000


	//----- nvinfo : EIATTR_WMMA_USED
	.align		4
        /*006c*/ 	.byte	0x01, 0x2b
	.zero		2


	//----- nvinfo : EIATTR_MAXREG_COUNT
	.align		4
        /*0070*/ 	.byte	0x03, 0x1b
        /*0072*/ 	.short	0x00ff


	//----- nvinfo : EIATTR_MERCURY_ISA_VERSION
	.align		4
        /*0074*/ 	.byte	0x03, 0x5f
        /*0076*/ 	.short	0x0101


	//----- nvinfo : EIATTR_VRC_CTA_INIT_COUNT
	.align		4
        /*0078*/ 	.byte	0x02, 0x4a
	.zero		1
	.zero		1


	//----- nvinfo : EIATTR_EXIT_INSTR_OFFSETS
	.align		4
        /*007c*/ 	.byte	0x04, 0x1c
        /*007e*/ 	.short	(.L_27 - .L_26)


	//   ....[0]....
.L_26:
        /*0080*/ 	.word	0x00000030


	//   ....[1]....
        /*0084*/ 	.word	0x000000c0


	//   ....[2]....
        /*0088*/ 	.word	0x000010a0


	//----- nvinfo : EIATTR_CBANK_PARAM_SIZE
	.align		4
.L_27:
        /*008c*/ 	.byte	0x03, 0x19
        /*008e*/ 	.short	0x0024


	//----- nvinfo : EIATTR_PARAM_CBANK
	.align		4
        /*0090*/ 	.byte	0x04, 0x0a
        /*0092*/ 	.short	(.L_29 - .L_28)
	.align		4
.L_28:
        /*0094*/ 	.word	index@(.nv.constant0._Z11matmul_wmmaP6__halfS0_Pfiii)
        /*0098*/ 	.short	0x0380
        /*009a*/ 	.short	0x0024


	//----- nvinfo : EIATTR_SW_WAR
	.align		4
.L_29:
        /*009c*/ 	.byte	0x04, 0x36
        /*009e*/ 	.short	(.L_31 - .L_30)
.L_30:
        /*00a0*/ 	.word	0x00000008
.L_31:


//--------------------- .nv.info._Z15matmul_wmma_optP6__halfS0_Pfiii --------------------------
	.section	.nv.info._Z15matmul_wmma_optP6__halfS0_Pfiii,"",@"SHT_CUDA_INFO"
	.sectionflags	@""
	.align	4


	//----- nvinfo : EIATTR_CUDA_API_VERSION
	.align		4
        /*0000*/ 	.byte	0x04, 0x37
        /*0002*/ 	.short	(.L_33 - .L_32)
.L_32:
        /*0004*/ 	.word	0x00000082


	//----- nvinfo : EIATTR_KPARAM_INFO
	.align		4
.L_33:
        /*0008*/ 	.byte	0x04, 0x17
        /*000a*/ 	.short	(.L_35 - .L_34)
.L_34:
        /*000c*/ 	.word	0x00000000
        /*0010*/ 	.short	0x0005
        /*0012*/ 	.short	0x0020
        /*0014*/ 	.byte	0x00, 0xf0, 0x11, 0x00


	//----- nvinfo : EIATTR_KPARAM_INFO
	.align		4
.L_35:
        /*0018*/ 	.byte	0x04, 0x17
        /*001a*/ 	.short	(.L_37 - .L_36)
.L_36:
        /*001c*/ 	.word	0x00000000
        /*0020*/ 	.short	0x0004
        /*0022*/ 	.short	0x001c
        /*0024*/ 	.byte	0x00, 0xf0, 0x11, 0x00


	//----- nvinfo : EIATTR_KPARAM_INFO
	.align		4
.L_37:
        /*0028*/ 	.byte	0x04, 0x17
        /*002a*/ 	.short	(.L_39 - .L_38)
.L_38:
        /*002c*/ 	.word	0x00000000
        /*0030*/ 	.short	0x0003
        /*0032*/ 	.short	0x0018
        /*0034*/ 	.byte	0x00, 0xf0, 0x11, 0x00


	//----- nvinfo : EIATTR_KPARAM_INFO
	.align		4
.L_39:
        /*0038*/ 	.byte	0x04, 0x17
        /*003a*/ 	.short	(.L_41 - .L_40)
.L_40:
        /*003c*/ 	.word	0x00000000
        /*0040*/ 	.short	0x0002
        /*0042*/ 	.short	0x0010
        /*0044*/ 	.byte	0x00, 0xf5, 0x21, 0x00


	//----- nvinfo : EIATTR_KPARAM_INFO
	.align		4
.L_41:
        /*0048*/ 	.byte	0x04, 0x17
        /*004a*/ 	.short	(.L_43 - .L_42)
.L_42:
        /*004c*/ 	.word	0x00000000
        /*0050*/ 	.short	0x0001
        /*0052*/ 	.short	0x0008
        /*0054*/ 	.byte	0x00, 0xf5, 0x21, 0x00


	//----- nvinfo : EIATTR_KPARAM_INFO
	.align		4
.L_43:
        /*0058*/ 	.byte	0x04, 0x17
        /*005a*/ 	.short	(.L_45 - .L_44)
.L_44:
        /*005c*/ 	.word	0x00000000
        /*0060*/ 	.short	0x0000
        /*0062*/ 	.short	0x0000
        /*0064*/ 	.byte	0x00, 0xf5, 0x21, 0x00


	//----- nvinfo : EIATTR_SPARSE_MMA_MASK
	.align		4
.L_45:
        /*0068*/ 	.byte	0x03, 0x50
        /*006a*/ 	.short	0x0000


	//----- nvinfo : EIATTR_WMMA_USED
	.align		4
        /*006c*/ 	.byte	0x01, 0x2b
	.zero		2


	//----- nvinfo : EIATTR_MAXREG_COUNT
	.align		4
        /*0070*/ 	.byte	0x03, 0x1b
        /*0072*/ 	.short	0x00ff


	//----- nvinfo : EIATTR_MERCURY_ISA_VERSION
	.align		4
        /*0074*/ 	.byte	0x03, 0x5f
        /*0076*/ 	.short	0x0101


	//----- nvinfo : EIATTR_VRC_CTA_INIT_COUNT
	.align		4
        /*0078*/ 	.byte	0x02, 0x4a
	.zero		1
	.zero		1


	//----- nvinfo : EIATTR_EXIT_INSTR_OFFSETS
	.align		4
        /*007c*/ 	.byte	0x04, 0x1c
        /*007e*/ 	.short	(.L_47 - .L_46)


	//   ....[0]....
.L_46:
        /*0080*/ 	.word	0x00000130


	//   ....[1]....
        /*0084*/ 	.word	0x00001140


	//----- nvinfo : EIATTR_CBANK_PARAM_SIZE
	.align		4
.L_47:
        /*0088*/ 	.byte	0x03, 0x19
        /*008a*/ 	.short	0x0024


	//----- nvinfo : EIATTR_PARAM_CBANK
	.align		4
        /*008c*/ 	.byte	0x04, 0x0a
        /*008e*/ 	.short	(.L_49 - .L_48)
	.align		4
.L_48:
        /*0090*/ 	.word	index@(.nv.constant0._Z15matmul_wmma_optP6__halfS0_Pfiii)
        /*0094*/ 	.short	0x0380
        /*0096*/ 	.short	0x0024


	//----- nvinfo : EIATTR_SW_WAR
	.align		4
.L_49:
        /*0098*/ 	.byte	0x04, 0x36
        /*009a*/ 	.short	(.L_51 - .L_50)
.L_50:
        /*009c*/ 	.word	0x00000008
.L_51:


//--------------------- .nv.callgraph             --------------------------
	.section	.nv.callgraph,"",@"SHT_CUDA_CALLGRAPH"
	.align	4
	.sectionentsize	8
	.align		4
        /*0000*/ 	.word	0x00000000
	.align		4
        /*0004*/ 	.word	0xffffffff
	.align		4
        /*0008*/ 	.word	0x00000000
	.align		4
        /*000c*/ 	.word	0xfffffffe
	.align		4
        /*0010*/ 	.word	0x00000000
	.align		4
        /*0014*/ 	.word	0xfffffffd
	.align		4
        /*0018*/ 	.word	0x00000000
	.align		4
        /*001c*/ 	.word	0xfffffffc


//--------------------- .text._Z11matmul_wmmaP6__halfS0_Pfiii --------------------------
	.section	.text._Z11matmul_wmmaP6__halfS0_Pfiii,"ax",@progbits
	.align	128
        .global         _Z11matmul_wmmaP6__halfS0_Pfiii
        .type           _Z11matmul_wmmaP6__halfS0_Pfiii,@function
        .size           _Z11matmul_wmmaP6__halfS0_Pfiii,(.L_x_20 - _Z11matmul_wmmaP6__halfS0_Pfiii)
        .other          _Z11matmul_wmmaP6__halfS0_Pfiii,@"STO_CUDA_ENTRY STV_DEFAULT"
_Z11matmul_wmmaP6__halfS0_Pfiii:
.text._Z11matmul_wmmaP6__halfS0_Pfiii:
[----:B------:R-:W-:Y:S01]  /*0000*/  LDC R1, c[0x0][0x37c] ;  /* 0x0000df00ff017b82 */ /* 0x000fe20000000800 */
[----:B------:R-:W0:Y:S02]  /*0010*/  S2R R0, SR_TID.Y ;  /* 0x0000000000007919 */ /* 0x000e240000002200 */
[----:B0-----:R-:W-:-:S13]  /*0020*/  ISETP.GT.U32.AND P0, PT, R0, 0x1f, PT ;  /* 0x0000001f0000780c */ /* 0x001fda0003f04070 */
[----:B------:R-:W-:Y:S05]  /*0030*/  @P0 EXIT ;  /* 0x000000000000094d */ /* 0x000fea0003800000 */
[----:B------:R-:W0:Y:S01]  /*0040*/  S2UR UR5, SR_CTAID.X ;  /* 0x00000000000579c3 */ /* 0x000e220000002500 */
[----:B------:R-:W1:Y:S07]  /*0050*/  LDCU.64 UR16, c[0x0][0x398] ;  /* 0x00007300ff1077ac */ /* 0x000e6e0008000a00 */
[----:B------:R-:W2:Y:S01]  /*0060*/  S2UR UR6, SR_CTAID.Y ;  /* 0x00000000000679c3 */ /* 0x000ea20000002600 */
[----:B0-----:R-:W-:-:S04]  /*0070*/  USHF.L.U32 UR5, UR5, 0x4, URZ ;  /* 0x0000000405057899 */ /* 0x001fc800080006ff */
[----:B-1----:R-:W-:Y:S02]  /*0080*/  UISETP.GE.AND UP0, UPT, UR5, UR17, UPT ;  /* 0x000000110500728c */ /* 0x002fe4000bf06270 */
[----:B--2---:R-:W-:-:S04]  /*0090*/  USHF.L.U32 UR6, UR6, 0x4, URZ ;  /* 0x0000000406067899 */ /* 0x004fc800080006ff */
[----:B------:R-:W-:-:S06]  /*00a0*/  UISETP.GE.OR UP0, UPT, UR6, UR16, UP0 ;  /* 0x000000100600728c */ /* 0x000fcc0008706670 */
[----:B------:R-:W-:-:S13]  /*00b0*/  PLOP3.LUT P0, PT, PT, PT, UP0, 0x80, 0x8 ;  /* 0x000000000008781c */ /* 0x000fda0003f0f008 */
[----:B------:R-:W-:Y:S05]  /*00c0*/  @P0 EXIT ;  /* 0x000000000000094d */ /* 0x000fea0003800000 */
[----:B------:R-:W0:Y:S01]  /*00d0*/  LDCU UR16, c[0x0][0x3a0] ;  /* 0x00007400ff1077ac */ /* 0x000e220008000800 */
[----:B------:R-:W-:Y:S02]  /*00e0*/  CS2R R10, SRZ ;  /* 0x00000000000a7805 */ /* 0x000fe4000001ff00 */
[----:B------:R-:W-:Y:S02]  /*00f0*/  CS2R R8, SRZ ;  /* 0x0000000000087805 */ /* 0x000fe4000001ff00 */
[----:B------:R-:W-:Y:S02]  /*0100*/  CS2R R6, SRZ ;  /* 0x0000000000067805 */ /* 0x000fe4000001ff00 */
[----:B------:R-:W-:Y:S01]  /*0110*/  CS2R R4, SRZ ;  /* 0x0000000000047805 */ /* 0x000fe2000001ff00 */
[----:B------:R-:W1:Y:S01]  /*0120*/  LDCU.64 UR14, c[0x0][0x358] ;  /* 0x00006b00ff0e77ac */ /* 0x000e620008000a00 */
[----:B0-----:R-:W-:-:S09]  /*0130*/  UISETP.GT.AND UP0, UPT, UR16, URZ, UPT ;  /* 0x000000ff1000728c */ /* 0x001fd2000bf04270 */
[----:B-1----:R-:W-:Y:S05]  /*0140*/  BRA.U !UP0, `(.L_x_0) ;  /* 0x0000000d08807547 */ /* 0x002fea000b800000 */
[----:B------:R-:W-:Y:S01]  /*0150*/  UISETP.GE.U32.AND UP0, UPT, UR16, 0x31, UPT ;  /* 0x000000311000788c */ /* 0x000fe2000bf06070 */
[----:B------:R-:W-:Y:S01]  /*0160*/  CS2R R10, SRZ ;  /* 0x00000000000a7805 */ /* 0x000fe2000001ff00 */
[----:B------:R-:W-:Y:S01]  /*0170*/  UIADD3 UR4, UPT, UPT, UR16, -0x1, URZ ;  /* 0xffffffff10047890 */ /* 0x000fe2000fffe0ff */
[----:B------:R-:W-:Y:S02]  /*0180*/  CS2R R8, SRZ ;  /* 0x0000000000087805 */ /* 0x000fe4000001ff00 */
[----:B------:R-:W-:Y:S02]  /*0190*/  CS2R R6, SRZ ;  /* 0x0000000000067805 */ /* 0x000fe4000001ff00 */
[----:B------:R-:W-:Y:S01]  /*01a0*/  CS2R R4, SRZ ;  /* 0x0000000000047805 */ /* 0x000fe2000001ff00 */
[----:B------:R-:W-:-:S03]  /*01b0*/  ULEA.HI UR7, UR4, 0x1, URZ, 0x1c ;  /* 0x0000000104077891 */ /* 0x000fc6000f8fe0ff */
[----:B------:R-:W-:Y:S01]  /*01c0*/  UMOV UR4, URZ ;  /* 0x000000ff00047c82 */ /* 0x000fe20008000000 */
[----:B------:R-:W-:Y:S08]  /*01d0*/  BRA.U !UP0, `(.L_x_1) ;  /* 0x00000009088c7547 */ /* 0x000ff0000b800000 */
[----:B------:R-:W0:Y:S01]  /*01e0*/  LDCU.64 UR8, c[0x0][0x380] ;  /* 0x00007000ff0877ac */ /* 0x000e220008000a00 */
[----:B------:R-:W1:Y:S01]  /*01f0*/  LDC R0, c[0x0][0x39c] ;  /* 0x0000e700ff007b82 */ /* 0x000e620000000800 */
[----:B------:R-:W-:Y:S01]  /*0200*/  IMAD.MOV.U32 R11, RZ, RZ, RZ ;  /* 0x000000ffff0b7224 */ /* 0x000fe200078e00ff */
[----:B------:R-:W-:Y:S02]  /*0210*/  UIMAD UR10, UR6, UR16, URZ ;  /* 0x00000010060a72a4 */ /* 0x000fe4000f8e02ff */
[----:B------:R-:W-:Y:S02]  /*0220*/  ULOP3.LUT UR7, UR7, 0x1ffffffc, URZ, 0xc0, !UPT ;  /* 0x1ffffffc07077892 */ /* 0x000fe4000f8ec0ff */
[----:B------:R-:W-:Y:S02]  /*0230*/  UIMAD UR22, UR17, 0x30, URZ ;  /* 0x00000030111678a4 */ /* 0x000fe4000f8e02ff */
[----:B------:R-:W-:Y:S02]  /*0240*/  USHF.L.U32 UR23, UR17, 0x5, URZ ;  /* 0x0000000511177899 */ /* 0x000fe400080006ff */
[----:B------:R-:W-:Y:S01]  /*0250*/  USHF.L.U32 UR11, UR17, 0x4, URZ ;  /* 0x00000004110b7899 */ /* 0x000fe200080006ff */
[----:B------:R-:W2:Y:S01]  /*0260*/  LDCU UR16, c[0x0][0x3a0] ;  /* 0x00007400ff1077ac */ /* 0x000ea20008000800 */
[----:B0-----:R-:W-:Y:S01]  /*0270*/  UIMAD.WIDE.U32 UR8, UR10, 0x2, UR8 ;  /* 0x000000020a0878a5 */ /* 0x001fe2000f8e0008 */
[----:B------:R-:W0:Y:S03]  /*0280*/  LDCU UR17, c[0x0][0x39c] ;  /* 0x00007380ff1177ac */ /* 0x000e260008000800 */
[----:B------:R-:W-:Y:S01]  /*0290*/  UIADD3 UR29, UP0, UPT, UR8, 0x40, URZ ;  /* 0x00000040081d7890 */ /* 0x000fe2000ff1e0ff */
[----:B------:R-:W3:Y:S01]  /*02a0*/  LDCU.64 UR18, c[0x0][0x380] ;  /* 0x00007000ff1277ac */ /* 0x000ee20008000a00 */
[----:B------:R-:W4:Y:S01]  /*02b0*/  LDCU.64 UR20, c[0x0][0x388] ;  /* 0x00007100ff1477ac */ /* 0x000f220008000a00 */
[----:B------:R-:W-:-:S02]  /*02c0*/  USHF.R.S32.HI UR27, URZ, 0x1f, UR5 ;  /* 0x0000001fff1b7899 */ /* 0x000fc40008011405 */
[----:B------:R-:W-:Y:S02]  /*02d0*/  UIADD3 UR7, UPT, UPT, -UR7, URZ, URZ ;  /* 0x000000ff07077290 */ /* 0x000fe4000fffe1ff */
[----:B------:R-:W-:Y:S01]  /*02e0*/  UIADD3.X UR13, UPT, UPT, URZ, UR9, URZ, UP0, !UPT ;  /* 0x00000009ff0d7290 */ /* 0x000fe200087fe4ff */
[----:B------:R-:W-:Y:S01]  /*02f0*/  UMOV UR8, 0x20 ;  /* 0x0000002000087882 */ /* 0x000fe20000000000 */
[----:B--2---:R-:W-:-:S10]  /*0300*/  UMOV UR4, URZ ;  /* 0x000000ff00047c82 */ /* 0x004fd40008000000 */
.L_x_6:
[----:B------:R-:W-:Y:S02]  /*0310*/  UIADD3 UR9, UPT, UPT, UR8, -0x10, URZ ;  /* 0xfffffff008097890 */ /* 0x000fe4000fffe0ff */
[----:B------:R-:W-:Y:S02]  /*0320*/  UIADD3 UR12, UPT, UPT, UR8, 0x10, URZ ;  /* 0x00000010080c7890 */ /* 0x000fe4000fffe0ff */
[----:B------:R-:W-:Y:S02]  /*0330*/  UISETP.GT.AND UP3, UPT, UR9, UR16, UPT ;  /* 0x000000100900728c */ /* 0x000fe4000bf64270 */
[----:B------:R-:W-:Y:S02]  /*0340*/  UIADD3 UR24, UPT, UPT, UR8, 0x20, URZ ;  /* 0x0000002008187890 */ /* 0x000fe4000fffe0ff */
[----:B------:R-:W-:Y:S02]  /*0350*/  UISETP.GT.AND UP0, UPT, UR8, UR16, UPT ;  /* 0x000000100800728c */ /* 0x000fe4000bf04270 */
[----:B------:R-:W-:-:S02]  /*0360*/  UISETP.GT.AND UP1, UPT, UR12, UR16, UPT ;  /* 0x000000100c00728c */ /* 0x000fc4000bf24270 */
[----:B------:R-:W-:Y:S01]  /*0370*/  UISETP.GT.AND UP2, UPT, UR24, UR16, UPT ;  /* 0x000000101800728c */ /* 0x000fe2000bf44270 */
[----:B------:R-:W-:Y:S10]  /*0380*/  BRA.U UP3, `(.L_x_2) ;  /* 0x00000001037c7547 */ /* 0x000ff4000b800000 */
[----:B------:R-:W2:Y:S01]  /*0390*/  S2R R13, SR_LANEID ;  /* 0x00000000000d7919 */ /* 0x000ea20000000000 */
[----:B------:R-:W-:Y:S01]  /*03a0*/  USHF.R.U32.HI UR26, URZ, 0x1, UR16 ;  /* 0x00000001ff1a7899 */ /* 0x000fe20008011610 */
[----:B-1----:R-:W-:Y:S01]  /*03b0*/  SHF.R.U32.HI R12, RZ, 0x1, R0 ;  /* 0x00000001ff0c7819 */ /* 0x002fe20000011600 */
[----:B------:R-:W-:Y:S01]  /*03c0*/  UIADD3 UR9, UP3, UPT, UR5, UR4, URZ ;  /* 0x0000000405097290 */ /* 0x000fe2000ff7e0ff */
[----:B------:R-:W-:Y:S01]  /*03d0*/  IMAD.MOV.U32 R3, RZ, RZ, RZ ;  /* 0x000000ffff037224 */ /* 0x000fe200078e00ff */
[----:B---3--:R-:W-:Y:S01]  /*03e0*/  UIMAD.WIDE.U32 UR24, UR10, 0x2, UR18 ;  /* 0x000000020a1878a5 */ /* 0x008fe2000f8e0012 */
[----:B------:R-:W-:Y:S01]  /*03f0*/  IMAD.U32 R17, RZ, RZ, UR16 ;  /* 0x00000010ff117e24 */ /* 0x000fe2000f8e00ff */
[----:B------:R-:W-:Y:S02]  /*0400*/  ULEA.HI.X.SX32 UR12, UR4, UR27, 0x1, UP3 ;  /* 0x0000001b040c7291 */ /* 0x000fe400098f0eff */
[----:B----4-:R-:W-:-:S04]  /*0410*/  ULEA UR28, UP3, UR9, UR20, 0x1 ;  /* 0x00000014091c7291 */ /* 0x010fc8000f8608ff */
[----:B------:R-:W-:Y:S01]  /*0420*/  ULEA.HI.X UR9, UR9, UR21, UR12, 0x1, UP3 ;  /* 0x0000001509097291 */ /* 0x000fe200098f0c0c */
[----:B--2---:R-:W-:Y:S02]  /*0430*/  LOP3.LUT R2, R13, 0x3, RZ, 0xc0, !PT ;  /* 0x000000030d027812 */ /* 0x004fe400078ec0ff */
[----:B------:R-:W-:-:S05]  /*0440*/  SHF.R.U32.HI R13, RZ, 0x2, R13 ;  /* 0x00000002ff0d7819 */ /* 0x000fca000001160d */
[----:B------:R-:W-:-:S04]  /*0450*/  IMAD.WIDE.U32 R14, R13, UR26, R2 ;  /* 0x0000001a0d0e7c25 */ /* 0x000fc8000f8e0002 */
[----:B------:R-:W-:Y:S01]  /*0460*/  IMAD.WIDE.U32 R12, R13, R12, R2 ;  /* 0x0000000c0d0c7225 */ /* 0x000fe200078e0002 */
[----:B------:R-:W-:Y:S02]  /*0470*/  LEA R2, P0, R14, UR24, 0x2 ;  /* 0x000000180e027c11 */ /* 0x000fe4000f8010ff */
[----:B------:R-:W-:Y:S02]  /*0480*/  LEA R18, P1, R12, UR28, 0x2 ;  /* 0x0000001c0c127c11 */ /* 0x000fe4000f8210ff */
[----:B------:R-:W-:Y:S02]  /*0490*/  LEA.HI.X R3, R14, UR25, R15, 0x2, P0 ;  /* 0x000000190e037c11 */ /* 0x000fe400080f140f */
[----:B------:R-:W-:Y:S01]  /*04a0*/  LEA.HI.X R19, R12, UR9, R13, 0x2, P1 ;  /* 0x000000090c137c11 */ /* 0x000fe200088f140d */
[----:B------:R-:W-:Y:S02]  /*04b0*/  IMAD.WIDE.U32 R16, R17, 0x10, R2 ;  /* 0x0000001011107825 */ /* 0x000fe400078e0002 */
[----:B------:R-:W2:Y:S02]  /*04c0*/  LDG.E R12, desc[UR14][R2.64] ;  /* 0x0000000e020c7981 */ /* 0x000ea4000c1e1900 */
[----:B------:R-:W-:-:S02]  /*04d0*/  IMAD.WIDE.U32 R20, R0, 0x10, R18 ;  /* 0x0000001000147825 */ /* 0x000fc400078e0012 */
[----:B------:R-:W2:Y:S04]  /*04e0*/  LDG.E R22, desc[UR14][R18.64] ;  /* 0x0000000e12167981 */ /* 0x000ea8000c1e1900 */
[----:B------:R-:W2:Y:S04]  /*04f0*/  LDG.E R23, desc[UR14][R18.64+0x10] ;  /* 0x0000100e12177981 */ /* 0x000ea8000c1e1900 */
[----:B------:R-:W2:Y:S04]  /*0500*/  LDG.E R14, desc[UR14][R2.64+0x10] ;  /* 0x0000100e020e7981 */ /* 0x000ea8000c1e1900 */
[----:B------:R-:W2:Y:S04]  /*0510*/  LDG.E R13, desc[UR14][R16.64] ;  /* 0x0000000e100d7981 */ /* 0x000ea8000c1e1900 */
[----:B------:R-:W2:Y:S04]  /*0520*/  LDG.E R15, desc[UR14][R16.64+0x10] ;  /* 0x0000100e100f7981 */ /* 0x000ea8000c1e1900 */
[----:B------:R-:W3:Y:S04]  /*0530*/  LDG.E R24, desc[UR14][R20.64] ;  /* 0x0000000e14187981 */ /* 0x000ee8000c1e1900 */
[----:B------:R-:W3:Y:S01]  /*0540*/  LDG.E R25, desc[UR14][R20.64+0x10] ;  /* 0x0000100e14197981 */ /* 0x000ee2000c1e1900 */
[C---:B--2---:R-:W-:Y:S08]  /*0550*/  HMMA.16816.F32 R4, R12.reuse, R22, R4 ;  /* 0x000000160c04723c */ /* 0x044ff00000001804 */
[----:B---3--:R-:W-:-:S15]  /*0560*/  HMMA.16816.F32 R8, R12, R24, R8 ;  /* 0x000000180c08723c */ /* 0x008fde0000001808 */
[----:B------:R-:W-:-:S05]  /*0570*/  NOP ;  /* 0x0000000000007918 */ /* 0x000fca0000000000 */
.L_x_2:
[----:B------:R-:W-:Y:S05]  /*0580*/  BRA.U UP0, `(.L_x_3) ;  /* 0x0000000100787547 */ /* 0x000fea000b800000 */
[----:B------:R-:W2:Y:S01]  /*0590*/  S2R R3, SR_LANEID ;  /* 0x0000000000037919 */ /* 0x000ea20000000000 */
[----:B------:R-:W-:Y:S01]  /*05a0*/  USHF.R.U32.HI UR25, URZ, 0x1, UR16 ;  /* 0x00000001ff197899 */ /* 0x000fe20008011610 */
[----:B-1----:R-:W-:Y:S01]  /*05b0*/  SHF.R.U32.HI R12, RZ, 0x1, R0 ;  /* 0x00000001ff0c7819 */ /* 0x002fe20000011600 */
[----:B------:R-:W-:Y:S01]  /*05c0*/  UIADD3 UR9, UP0, UPT, UR5, UR11, URZ ;  /* 0x0000000b05097290 */ /* 0x000fe2000ff1e0ff */
[----:B------:R-:W-:-:S03]  /*05d0*/  IMAD.U32 R21, RZ, RZ, UR16 ;  /* 0x00000010ff157e24 */ /* 0x000fc6000f8e00ff */
[----:B------:R-:W-:Y:S02]  /*05e0*/  ULEA.HI.X.SX32 UR12, UR11, UR27, 0x1, UP0 ;  /* 0x0000001b0b0c7291 */ /* 0x000fe400080f0eff */
[----:B----4-:R-:W-:-:S04]  /*05f0*/  ULEA UR24, UP0, UR9, UR20, 0x1 ;  /* 0x0000001409187291 */ /* 0x010fc8000f8008ff */
[----:B------:R-:W-:Y:S01]  /*0600*/  ULEA.HI.X UR9, UR9, UR21, UR12, 0x1, UP0 ;  /* 0x0000001509097291 */ /* 0x000fe200080f0c0c */
[----:B--2---:R-:W-:Y:S02]  /*0610*/  LOP3.LUT R2, R3, 0x3, RZ, 0xc0, !PT ;  /* 0x0000000303027812 */ /* 0x004fe400078ec0ff */
[----:B------:R-:W-:Y:S01]  /*0620*/  SHF.R.U32.HI R13, RZ, 0x2, R3 ;  /* 0x00000002ff0d7819 */ /* 0x000fe20000011603 */
[----:B------:R-:W-:-:S04]  /*0630*/  IMAD.MOV.U32 R3, RZ, RZ, RZ ;  /* 0x000000ffff037224 */ /* 0x000fc800078e00ff */
        /* <DEDUP_REMOVED lines=14> */
[----:B------:R-:W4:Y:S04]  /*0720*/  LDG.E R24, desc[UR14][R16.64] ;  /* 0x0000000e10187981 */ /* 0x000f28000c1e1900 */
[----:B------:R-:W4:Y:S01]  /*0730*/  LDG.E R25, desc[UR14][R16.64+0x10] ;  /* 0x0000100e10197981 */ /* 0x000f22000c1e1900 */
[C---:B--2---:R-:W-:Y:S08]  /*0740*/  HMMA.16816.F32 R4, R12.reuse, R22, R4 ;  /* 0x000000160c04723c */ /* 0x044ff00000001804 */
[----:B----4-:R-:W-:-:S15]  /*0750*/  HMMA.16816.F32 R8, R12, R24, R8 ;  /* 0x000000180c08723c */ /* 0x010fde0000001808 */
[----:B------:R-:W-:-:S05]  /*0760*/  NOP ;  /* 0x0000000000007918 */ /* 0x000fca0000000000 */
.L_x_3:
        /* <DEDUP_REMOVED lines=31> */
.L_x_4:
        /* <DEDUP_REMOVED lines=31> */
.L_x_5:
[----:B------:R-:W-:Y:S02]  /*0b50*/  UIADD3 UR29, UP0, UPT, UR29, 0x80, URZ ;  /* 0x000000801d1d7890 */ /* 0x000fe4000ff1e0ff */
[----:B------:R-:W-:Y:S02]  /*0b60*/  UIADD3 UR7, UPT, UPT, UR7, 0x4, URZ ;  /* 0x0000000407077890 */ /* 0x000fe4000fffe0ff */
[----:B------:R-:W-:Y:S02]  /*0b70*/  UIADD3.X UR13, UPT, UPT, URZ, UR13, URZ, UP0, !UPT ;  /* 0x0000000dff0d7290 */ /* 0x000fe400087fe4ff */
[----:B------:R-:W-:Y:S02]  /*0b80*/  UISETP.NE.AND UP0, UPT, UR7, URZ, UPT ;  /* 0x000000ff0700728c */ /* 0x000fe4000bf05270 */
[----:B------:R-:W-:Y:S02]  /*0b90*/  UIADD3 UR8, UPT, UPT, UR8, 0x40, URZ ;  /* 0x0000004008087890 */ /* 0x000fe4000fffe0ff */
[----:B------:R-:W-:-:S02]  /*0ba0*/  UIADD3 UR10, UPT, UPT, UR10, 0x40, URZ ;  /* 0x000000400a0a7890 */ /* 0x000fc4000fffe0ff */
[----:B0-----:R-:W-:Y:S02]  /*0bb0*/  ULEA UR22, UR17, UR22, 0x6 ;  /* 0x0000001611167291 */ /* 0x001fe4000f8e30ff */
[----:B------:R-:W-:Y:S02]  /*0bc0*/  ULEA UR23, UR17, UR23, 0x6 ;  /* 0x0000001711177291 */ /* 0x000fe4000f8e30ff */
[----:B------:R-:W-:Y:S02]  /*0bd0*/  ULEA UR4, UR17, UR4, 0x6 ;  /* 0x0000000411047291 */ /* 0x000fe4000f8e30ff */
[----:B------:R-:W-:Y:S01]  /*0be0*/  ULEA UR11, UR17, UR11, 0x6 ;  /* 0x0000000b110b7291 */ /* 0x000fe2000f8e30ff */
[----:B------:R-:W-:Y:S11]  /*0bf0*/  BRA.U UP0, `(.L_x_6) ;  /* 0xfffffff500c47547 */ /* 0x000ff6000b83ffff */
[----:B------:R-:W-:-:S12]  /*0c00*/  UIADD3 UR4, UPT, UPT, UR8, -0x20, URZ ;  /* 0xffffffe008047890 */ /* 0x000fd8000fffe0ff */
.L_x_1:
[----:B------:R-:W-:-:S04]  /*0c10*/  UIADD3 UR7, UPT, UPT, UR16, -0x1, URZ ;  /* 0xffffffff10077890 */ /* 0x000fc8000fffe0ff */
[----:B------:R-:W-:-:S04]  /*0c20*/  ULEA.HI UR7, UR7, 0x1, URZ, 0x1c ;  /* 0x0000000107077891 */ /* 0x000fc8000f8fe0ff */
[----:B------:R-:W-:-:S09]  /*0c30*/  ULOP3.LUT UP0, UR7, UR7, 0x3, URZ, 0xc0, !UPT ;  /* 0x0000000307077892 */ /* 0x000fd2000f80c0ff */
[----:B------:R-:W-:Y:S05]  /*0c40*/  BRA.U !UP0, `(.L_x_0) ;  /* 0x0000000108c07547 */ /* 0x000fea000b800000 */
[----:B-1----:R-:W0:Y:S01]  /*0c50*/  LDC R0, c[0x0][0x39c] ;  /* 0x0000e700ff007b82 */ /* 0x002e220000000800 */
[----:B------:R-:W1:Y:S01]  /*0c60*/  LDCU UR11, c[0x0][0x39c] ;  /* 0x00007380ff0b77ac */ /* 0x000e620008000800 */
[----:B----4-:R-:W2:Y:S06]  /*0c70*/  LDCU.64 UR20, c[0x0][0x380] ;  /* 0x00007000ff1477ac */ /* 0x010eac0008000a00 */
[----:B------:R-:W4:Y:S01]  /*0c80*/  LDC R2, c[0x0][0x3a0] ;  /* 0x0000e800ff027b82 */ /* 0x000f220000000800 */
[----:B------:R-:W0:Y:S01]  /*0c90*/  LDCU.64 UR22, c[0x0][0x388] ;  /* 0x00007100ff1677ac */ /* 0x000e220008000a00 */
[----:B------:R-:W-:-:S02]  /*0ca0*/  UIMAD UR12, UR4, UR17, URZ ;  /* 0x00000011040c72a4 */ /* 0x000fc4000f8e02ff */
[----:B------:R-:W-:Y:S02]  /*0cb0*/  UIMAD UR8, UR6, UR16, UR4 ;  /* 0x00000010060872a4 */ /* 0x000fe4000f8e0204 */
[----:B------:R-:W-:-:S12]  /*0cc0*/  UIADD3 UR7, UPT, UPT, -UR7, URZ, URZ ;  /* 0x000000ff07077290 */ /* 0x000fd8000fffe1ff */
.L_x_8:
[----:B------:R-:W-:Y:S02]  /*0cd0*/  UIADD3 UR4, UPT, UPT, UR4, 0x10, URZ ;  /* 0x0000001004047890 */ /* 0x000fe4000fffe0ff */
[----:B------:R-:W-:Y:S01]  /*0ce0*/  UIADD3 UR7, UPT, UPT, UR7, 0x1, URZ ;  /* 0x0000000107077890 */ /* 0x000fe2000fffe0ff */
[----:B-1----:R-:W-:-:S03]  /*0cf0*/  UMOV UR17, UR11 ;  /* 0x0000000b00117c82 */ /* 0x002fc60008000000 */
[----:B----4-:R-:W-:-:S13]  /*0d00*/  ISETP.LT.AND P0, PT, R2, UR4, PT ;  /* 0x0000000402007c0c */ /* 0x010fda000bf01270 */
[----:B------:R-:W-:Y:S05]  /*0d10*/  @P0 BRA `(.L_x_7) ;  /* 0x00000000007c0947 */ /* 0x000fea0003800000 */
[----:B------:R-:W1:Y:S01]  /*0d20*/  S2R R3, SR_LANEID ;  /* 0x0000000000037919 */ /* 0x000e620000000000 */
[----:B------:R-:W-:Y:S01]  /*0d30*/  USHF.R.S32.HI UR9, URZ, 0x1f, UR12 ;  /* 0x0000001fff097899 */ /* 0x000fe2000801140c */
[----:B------:R-:W-:Y:S01]  /*0d40*/  SHF.R.U32.HI R14, RZ, 0x1, R2 ;  /* 0x00000001ff0e7819 */ /* 0x000fe20000011602 */
[----:B------:R-:W-:Y:S01]  /*0d50*/  UIADD3 UR10, UP0, UPT, UR5, UR12, URZ ;  /* 0x0000000c050a7290 */ /* 0x000fe2000ff1e0ff */
[----:B0-----:R-:W-:Y:S01]  /*0d60*/  SHF.R.U32.HI R16, RZ, 0x1, R0 ;  /* 0x00000001ff107819 */ /* 0x001fe20000011600 */
[----:B------:R-:W-:Y:S01]  /*0d70*/  IMAD.MOV.U32 R13, RZ, RZ, RZ ;  /* 0x000000ffff0d7224 */ /* 0x000fe200078e00ff */
[----:B--23--:R-:W-:Y:S02]  /*0d80*/  UIMAD.WIDE.U32 UR18, UR8, 0x2, UR20 ;  /* 0x00000002081278a5 */ /* 0x00cfe4000f8e0014 */
[----:B------:R-:W-:Y:S02]  /*0d90*/  ULEA.HI.X.SX32 UR9, UR5, UR9, 0x1, UP0 ;  /* 0x0000000905097291 */ /* 0x000fe400080f0eff */
[----:B------:R-:W-:-:S04]  /*0da0*/  ULEA UR13, UP0, UR10, UR22, 0x1 ;  /* 0x000000160a0d7291 */ /* 0x000fc8000f8008ff */
[----:B------:R-:W-:Y:S01]  /*0db0*/  ULEA.HI.X UR9, UR10, UR23, UR9, 0x1, UP0 ;  /* 0x000000170a097291 */ /* 0x000fe200080f0c09 */
[----:B-1----:R-:W-:Y:S02]  /*0dc0*/  LOP3.LUT R12, R3, 0x3, RZ, 0xc0, !PT ;  /* 0x00000003030c7812 */ /* 0x002fe400078ec0ff */
[----:B------:R-:W-:-:S05]  /*0dd0*/  SHF.R.U32.HI R3, RZ, 0x2, R3 ;  /* 0x00000002ff037819 */ /* 0x000fca0000011603 */
[----:B------:R-:W-:-:S04]  /*0de0*/  IMAD.WIDE.U32 R14, R3, R14, R12 ;  /* 0x0000000e030e7225 */ /* 0x000fc800078e000c */
        /* <DEDUP_REMOVED lines=18> */
.L_x_7:
[----:B------:R-:W-:Y:S02]  /*0f10*/  UISETP.NE.AND UP0, UPT, UR7, URZ, UPT ;  /* 0x000000ff0700728c */ /* 0x000fe4000bf05270 */
[----:B------:R-:W-:Y:S02]  /*0f20*/  ULEA UR12, UR17, UR12, 0x4 ;  /* 0x0000000c110c7291 */ /* 0x000fe4000f8e20ff */
[----:B------:R-:W-:-:S05]  /*0f30*/  UIADD3 UR8, UPT, UPT, UR8, 0x10, URZ ;  /* 0x0000001008087890 */ /* 0x000fca000fffe0ff */
[----:B------:R-:W-:Y:S07]  /*0f40*/  BRA.U UP0, `(.L_x_8) ;  /* 0xfffffffd00607547 */ /* 0x000fee000b83ffff */
.L_x_0:
[----:B01----:R-:W0:Y:S01]  /*0f50*/  S2R R0, SR_LANEID ;  /* 0x0000000000007919 */ /* 0x003e220000000000 */
[----:B------:R-:W1:Y:S01]  /*0f60*/  LDCU.64 UR8, c[0x0][0x390] ;  /* 0x00007200ff0877ac */ /* 0x000e620008000a00 */
[----:B------:R-:W-:Y:S01]  /*0f70*/  IMAD.MOV.U32 R3, RZ, RZ, RZ ;  /* 0x000000ffff037224 */ /* 0x000fe200078e00ff */
[----:B------:R-:W-:Y:S02]  /*0f80*/  UIMAD UR6, UR6, UR17, URZ ;  /* 0x00000011060672a4 */ /* 0x000fe4000f8e02ff */
[----:B------:R-:W-:Y:S02]  /*0f90*/  USHF.R.U32.HI UR7, URZ, 0x1, UR17 ;  /* 0x00000001ff077899 */ /* 0x000fe40008011611 */
[----:B------:R-:W-:Y:S02]  /*0fa0*/  USHF.R.S32.HI UR4, URZ, 0x1f, UR6 ;  /* 0x0000001fff047899 */ /* 0x000fe40008011406 */
[----:B------:R-:W-:-:S04]  /*0fb0*/  UIADD3 UR6, UP0, UPT, UR5, UR6, URZ ;  /* 0x0000000605067290 */ /* 0x000fc8000ff1e0ff */
[----:B------:R-:W-:Y:S02]  /*0fc0*/  ULEA.HI.X.SX32 UR5, UR5, UR4, 0x1, UP0 ;  /* 0x0000000405057291 */ /* 0x000fe400080f0eff */
[----:B-1----:R-:W-:-:S04]  /*0fd0*/  ULEA UR4, UP0, UR6, UR8, 0x2 ;  /* 0x0000000806047291 */ /* 0x002fc8000f8010ff */
[----:B------:R-:W-:Y:S01]  /*0fe0*/  ULEA.HI.X UR5, UR6, UR9, UR5, 0x2, UP0 ;  /* 0x0000000906057291 */ /* 0x000fe200080f1405 */
[----:B0-----:R-:W-:Y:S02]  /*0ff0*/  LOP3.LUT R2, R0, 0x3, RZ, 0xc0, !PT ;  /* 0x0000000300027812 */ /* 0x001fe400078ec0ff */
[----:B------:R-:W-:-:S05]  /*1000*/  SHF.R.U32.HI R13, RZ, 0x2, R0 ;  /* 0x00000002ff0d7819 */ /* 0x000fca0000011600 */
[----:B------:R-:W-:-:S03]  /*1010*/  IMAD.WIDE.U32 R12, R13, UR7, R2 ;  /* 0x000000070d0c7c25 */ /* 0x000fc6000f8e0002 */
[----:B------:R-:W-:-:S04]  /*1020*/  LEA R2, P0, R12, UR4, 0x3 ;  /* 0x000000040c027c11 */ /* 0x000fc8000f8018ff */
[----:B------:R-:W-:Y:S01]  /*1030*/  LEA.HI.X R3, R12, UR5, R13, 0x3, P0 ;  /* 0x000000050c037c11 */ /* 0x000fe200080f1c0d */
[----:B------:R-:W-:-:S04]  /*1040*/  IMAD.U32 R13, RZ, RZ, UR7 ;  /* 0x00000007ff0d7e24 */ /* 0x000fc8000f8e00ff */
[----:B------:R-:W-:Y:S01]  /*1050*/  IMAD.WIDE.U32 R12, R13, 0x40, R2 ;  /* 0x000000400d0c7825 */ /* 0x000fe200078e0002 */
[----:B------:R-:W-:Y:S04]  /*1060*/  STG.E.64 desc[UR14][R2.64], R4 ;  /* 0x0000000402007986 */ /* 0x000fe8000c101b0e */
[----:B------:R-:W-:Y:S04]  /*1070*/  STG.E.64 desc[UR14][R12.64], R6 ;  /* 0x000000060c007986 */ /* 0x000fe8000c101b0e */
[----:B------:R-:W-:Y:S04]  /*1080*/  STG.E.64 desc[UR14][R2.64+0x20], R8 ;  /* 0x0000200802007986 */ /* 0x000fe8000c101b0e */
[----:B------:R-:W-:Y:S01]  /*1090*/  STG.E.64 desc[UR14][R12.64+0x20], R10 ;  /* 0x0000200a0c007986 */ /* 0x000fe2000c101b0e */
[----:B--234-:R-:W-:Y:S05]  /*10a0*/  EXIT ;  /* 0x000000000000794d */ /* 0x01cfea0003800000 */
.L_x_9:
[----:B------:R-:W-:-:S00]  /*10b0*/  BRA `(.L_x_9) ;  /* 0xfffffffc00fc7947 */ /* 0x000fc0000383ffff */
[----:B------:R-:W-:-:S00]  /*10c0*/  NOP ;  /* 0x0000000000007918 */ /* 0x000fc00000000000 */
        /* <DEDUP_REMOVED lines=11> */
.L_x_20:


//--------------------- .text._Z15matmul_wmma_optP6__halfS0_Pfiii --------------------------
	.section	.text._Z15matmul_wmma_optP6__halfS0_Pfiii,"ax",@progbits
	.align	128
        .global         _Z15matmul_wmma_optP6__halfS0_Pfiii
        .type           _Z15matmul_wmma_optP6__halfS0_Pfiii,@function
        .size           _Z15matmul_wmma_optP6__halfS0_Pfiii,(.L_x_21 - _Z15matmul_wmma_optP6__halfS0_Pfiii)
        .other          _Z15matmul_wmma_optP6__halfS0_Pfiii,@"STO_CUDA_ENTRY STV_DEFAULT"
_Z15matmul_wmma_optP6__halfS0_Pfiii:
.text._Z15matmul_wmma_optP6__halfS0_Pfiii:
[----:B------:R-:W-:Y:S01]  /*0000*/  LDC R1, c[0x0][0x37c] ;  /* 0x0000df00ff017b82 */ /* 0x000fe20000000800 */
[----:B------:R-:W0:Y:S01]  /*0010*/  S2R R0, SR_TID.X ;  /* 0x0000000000007919 */ /* 0x000e220000002100 */
[----:B------:R-:W1:Y:S06]  /*0020*/  LDCU UR4, c[0x0][0x360] ;  /* 0x00006c00ff0477ac */ /* 0x000e6c0008000800 */
[----:B------:R-:W2:Y:S01]  /*0030*/  S2UR UR6, SR_CTAID.X ;  /* 0x00000000000679c3 */ /* 0x000ea20000002500 */
[----:B------:R-:W3:Y:S01]  /*0040*/  S2R R3, SR_TID.Y ;  /* 0x0000000000037919 */ /* 0x000ee20000002200 */
[----:B------:R-:W4:Y:S01]  /*0050*/  LDCU UR5, c[0x0][0x364] ;  /* 0x00006c80ff0577ac */ /* 0x000f220008000800 */
[----:B------:R-:W5:Y:S01]  /*0060*/  S2R R5, SR_CTAID.Y ;  /* 0x0000000000057919 */ /* 0x000f620000002600 */
[----:B------:R-:W0:Y:S01]  /*0070*/  LDCU.64 UR14, c[0x0][0x398] ;  /* 0x00007300ff0e77ac */ /* 0x000e220008000a00 */
[----:B-1----:R-:W-:-:S02]  /*0080*/  USHF.R.U32.HI UR7, URZ, 0x5, UR4 ;  /* 0x00000005ff077899 */ /* 0x002fc40008011604 */
[----:B----4-:R-:W-:Y:S02]  /*0090*/  UIMAD UR4, UR4, UR5, URZ ;  /* 0x00000005040472a4 */ /* 0x010fe4000f8e02ff */
[----:B--2---:R-:W-:Y:S02]  /*00a0*/  USHF.L.U32 UR5, UR6, 0x4, URZ ;  /* 0x0000000406057899 */ /* 0x004fe400080006ff */
[----:B------:R-:W-:Y:S02]  /*00b0*/  USHF.R.U32.HI UR4, URZ, 0x5, UR4 ;  /* 0x00000005ff047899 */ /* 0x000fe40008011604 */
[----:B0-----:R-:W-:Y:S01]  /*00c0*/  UISETP.GE.AND UP0, UPT, UR5, UR15, UPT ;  /* 0x0000000f0500728c */ /* 0x001fe2000bf06270 */
[----:B------:R-:W-:-:S05]  /*00d0*/  SHF.R.U32.HI R0, RZ, 0x5, R0 ;  /* 0x00000005ff007819 */ /* 0x000fca0000011600 */
[----:B------:R-:W-:Y:S01]  /*00e0*/  PLOP3.LUT P0, PT, PT, PT, UP0, 0x80, 0x8 ;  /* 0x000000000008781c */ /* 0x000fe20003f0f008 */
[----:B---3--:R-:W-:-:S04]  /*00f0*/  IMAD R0, R3, UR7, R0 ;  /* 0x0000000703007c24 */ /* 0x008fc8000f8e0200 */
[----:B-----5:R-:W-:-:S04]  /*0100*/  IMAD R0, R5, UR4, R0 ;  /* 0x0000000405007c24 */ /* 0x020fc8000f8e0200 */
[----:B------:R-:W-:-:S05]  /*0110*/  IMAD.SHL.U32 R19, R0, 0x10, RZ ;  /* 0x0000001000137824 */ /* 0x000fca00078e00ff */
[----:B------:R-:W-:-:S13]  /*0120*/  ISETP.GE.OR P0, PT, R19, UR14, P0 ;  /* 0x0000000e13007c0c */ /* 0x000fda0008706670 */
[----:B------:R-:W-:Y:S05]  /*0130*/  @P0 EXIT ;  /* 0x000000000000094d */ /* 0x000fea0003800000 */
[----:B------:R-:W0:Y:S01]  /*0140*/  LDCU UR4, c[0x0][0x3a0] ;  /* 0x00007400ff0477ac */ /* 0x000e220008000800 */
[----:B------:R-:W-:Y:S02]  /*0150*/  CS2R R10, SRZ ;  /* 0x00000000000a7805 */ /* 0x000fe4000001ff00 */
[----:B------:R-:W-:Y:S02]  /*0160*/  CS2R R8, SRZ ;  /* 0x0000000000087805 */ /* 0x000fe4000001ff00 */
[----:B------:R-:W-:Y:S01]  /*0170*/  CS2R R6, SRZ ;  /* 0x0000000000067805 */ /* 0x000fe2000001ff00 */
[----:B------:R-:W1:Y:S01]  /*0180*/  LDCU.64 UR10, c[0x0][0x358] ;  /* 0x00006b00ff0a77ac */ /* 0x000e620008000a00 */
[----:B------:R-:W-:Y:S01]  /*0190*/  CS2R R4, SRZ ;  /* 0x0000000000047805 */ /* 0x000fe2000001ff00 */
[----:B0-----:R-:W-:-:S05]  /*01a0*/  IMAD.U32 R0, RZ, RZ, UR4 ;  /* 0x00000004ff007e24 */ /* 0x001fca000f8e00ff */
[----:B------:R-:W-:-:S13]  /*01b0*/  ISETP.GT.AND P0, PT, R0, RZ, PT ;  /* 0x000000ff0000720c */ /* 0x000fda0003f04270 */
[----:B-1----:R-:W-:Y:S05]  /*01c0*/  @!P0 BRA `(.L_x_10) ;  /* 0x0000000c00848947 */ /* 0x002fea0003800000 */
[C---:B------:R-:W-:Y:S01]  /*01d0*/  ISETP.GE.U32.AND P0, PT, R0.reuse, 0x31, PT ;  /* 0x000000310000780c */ /* 0x040fe20003f06070 */
[----:B------:R-:W-:Y:S01]  /*01e0*/  VIADD R2, R0, 0xffffffff ;  /* 0xffffffff00027836 */ /* 0x000fe20000000000 */
[----:B------:R-:W-:Y:S01]  /*01f0*/  UMOV UR4, URZ ;  /* 0x000000ff00047c82 */ /* 0x000fe20008000000 */
[----:B------:R-:W-:Y:S02]  /*0200*/  CS2R R10, SRZ ;  /* 0x00000000000a7805 */ /* 0x000fe4000001ff00 */
[----:B------:R-:W-:Y:S02]  /*0210*/  CS2R R8, SRZ ;  /* 0x0000000000087805 */ /* 0x000fe4000001ff00 */
[----:B------:R-:W-:Y:S02]  /*0220*/  CS2R R6, SRZ ;  /* 0x0000000000067805 */ /* 0x000fe4000001ff00 */
[----:B------:R-:W-:Y:S02]  /*0230*/  LEA.HI R12, R2, 0x1, RZ, 0x1c ;  /* 0x00000001020c7811 */ /* 0x000fe400078fe0ff */
[----:B------:R-:W-:-:S02]  /*0240*/  CS2R R4, SRZ ;  /* 0x0000000000047805 */ /* 0x000fc4000001ff00 */
[----:B------:R-:W-:Y:S01]  /*0250*/  LOP3.LUT R18, R12, 0x3, RZ, 0xc0, !PT ;  /* 0x000000030c127812 */ /* 0x000fe200078ec0ff */
[----:B------:R-:W-:Y:S06]  /*0260*/  @!P0 BRA `(.L_x_11) ;  /* 0x0000000800848947 */ /* 0x000fec0003800000 */
[----:B------:R-:W0:Y:S01]  /*0270*/  LDCU.64 UR6, c[0x0][0x380] ;  /* 0x00007000ff0677ac */ /* 0x000e220008000a00 */
[----:B------:R-:W1:Y:S01]  /*0280*/  LDC R2, c[0x0][0x3a0] ;  /* 0x0000e800ff027b82 */ /* 0x000e620000000800 */
[----:B------:R-:W-:Y:S01]  /*0290*/  IMAD R16, R19, R0, RZ ;  /* 0x0000000013107224 */ /* 0x000fe200078e02ff */
[----:B------:R-:W-:Y:S01]  /*02a0*/  LOP3.LUT R12, R12, 0x1ffffffc, RZ, 0xc0, !PT ;  /* 0x1ffffffc0c0c7812 */ /* 0x000fe200078ec0ff */
[----:B------:R-:W-:Y:S01]  /*02b0*/  UIMAD UR12, UR15, 0x30, URZ ;  /* 0x000000300f0c78a4 */ /* 0x000fe2000f8e02ff */
[----:B------:R-:W2:Y:S02]  /*02c0*/  LDCU UR9, c[0x0][0x39c] ;  /* 0x00007380ff0977ac */ /* 0x000ea40008000800 */
[----:B------:R-:W-:Y:S01]  /*02d0*/  SHF.R.S32.HI R11, RZ, 0x1f, R16 ;  /* 0x0000001fff0b7819 */ /* 0x000fe20000011410 */
[----:B------:R-:W-:Y:S01]  /*02e0*/  IMAD.MOV R17, RZ, RZ, -R12 ;  /* 0x000000ffff117224 */ /* 0x000fe200078e0a0c */
[----:B------:R-:W3:Y:S01]  /*02f0*/  LDCU.64 UR18, c[0x0][0x388] ;  /* 0x00007100ff1277ac */ /* 0x000ee20008000a00 */
[----:B------:R-:W-:-:S02]  /*0300*/  USHF.L.U32 UR13, UR15, 0x5, URZ ;  /* 0x000000050f0d7899 */ /* 0x000fc400080006ff */
[----:B------:R-:W-:Y:S01]  /*0310*/  USHF.L.U32 UR14, UR15, 0x4, URZ ;  /* 0x000000040f0e7899 */ /* 0x000fe200080006ff */
[C---:B0-----:R-:W-:Y:S01]  /*0320*/  LEA R3, P0, R16.reuse, UR6, 0x1 ;  /* 0x0000000610037c11 */ /* 0x041fe2000f8008ff */
[----:B------:R-:W-:Y:S01]  /*0330*/  USHF.R.S32.HI UR16, URZ, 0x1f, UR5 ;  /* 0x0000001fff107899 */ /* 0x000fe20008011405 */
[----:B------:R-:W-:Y:S02]  /*0340*/  UMOV UR6, 0x20 ;  /* 0x0000002000067882 */ /* 0x000fe40000000000 */
[----:B------:R-:W-:Y:S01]  /*0350*/  LEA.HI.X R16, R16, UR7, R11, 0x1, P0 ;  /* 0x0000000710107c11 */ /* 0x000fe200080f0c0b */
[----:B------:R-:W-:Y:S01]  /*0360*/  IMAD.MOV.U32 R11, RZ, RZ, RZ ;  /* 0x000000ffff0b7224 */ /* 0x000fe200078e00ff */
[----:B--2---:R-:W-:-:S07]  /*0370*/  UMOV UR4, URZ ;  /* 0x000000ff00047c82 */ /* 0x004fce0008000000 */
.L_x_16:
[----:B------:R-:W-:Y:S01]  /*0380*/  UIADD3 UR7, UPT, UPT, UR6, -0x10, URZ ;  /* 0xfffffff006077890 */ /* 0x000fe2000fffe0ff */
[----:B-1----:R-:W-:Y:S01]  /*0390*/  IMAD.MOV.U32 R0, RZ, RZ, R2 ;  /* 0x000000ffff007224 */ /* 0x002fe200078e0002 */
[----:B------:R-:W-:Y:S02]  /*03a0*/  UIADD3 UR8, UPT, UPT, UR6, 0x10, URZ ;  /* 0x0000001006087890 */ /* 0x000fe4000fffe0ff */
[----:B------:R-:W-:Y:S02]  /*03b0*/  UIADD3 UR15, UPT, UPT, UR6, 0x20, URZ ;  /* 0x00000020060f7890 */ /* 0x000fe4000fffe0ff */
[C---:B------:R-:W-:Y:S02]  /*03c0*/  ISETP.LT.AND P3, PT, R0.reuse, UR7, PT ;  /* 0x0000000700007c0c */ /* 0x040fe4000bf61270 */
[C---:B------:R-:W-:Y:S02]  /*03d0*/  ISETP.LT.AND P0, PT, R0.reuse, UR6, PT ;  /* 0x0000000600007c0c */ /* 0x040fe4000bf01270 */
[----:B------:R-:W-:-:S02]  /*03e0*/  ISETP.LT.AND P1, PT, R0, UR8, PT ;  /* 0x0000000800007c0c */ /* 0x000fc4000bf21270 */
[----:B------:R-:W-:-:S07]  /*03f0*/  ISETP.LT.AND P2, PT, R0, UR15, PT ;  /* 0x0000000f00007c0c */ /* 0x000fce000bf41270 */
[----:B------:R-:W-:Y:S06]  /*0400*/  @P3 BRA `(.L_x_12) ;  /* 0x0000000000783947 */ /* 0x000fec0003800000 */
[----:B------:R-:W0:Y:S01]  /*0410*/  S2R R13, SR_LANEID ;  /* 0x00000000000d7919 */ /* 0x000e220000000000 */
[----:B------:R-:W1:Y:S01]  /*0420*/  LDC R25, c[0x0][0x39c] ;  /* 0x0000e700ff197b82 */ /* 0x000e620000000800 */
[----:B------:R-:W-:Y:S01]  /*0430*/  UIADD3 UR7, UP0, UPT, UR5, UR4, URZ ;  /* 0x0000000405077290 */ /* 0x000fe2000ff1e0ff */
[----:B------:R-:W-:Y:S01]  /*0440*/  SHF.R.U32.HI R20, RZ, 0x1, R0 ;  /* 0x00000001ff147819 */ /* 0x000fe20000011600 */
[----:B------:R-:W-:Y:S02]  /*0450*/  IMAD.MOV.U32 R15, RZ, RZ, RZ ;  /* 0x000000ffff0f7224 */ /* 0x000fe400078e00ff */
[----:B------:R-:W-:Y:S02]  /*0460*/  ULEA.HI.X.SX32 UR8, UR4, UR16, 0x1, UP0 ;  /* 0x0000001004087291 */ /* 0x000fe400080f0eff */
[----:B---3--:R-:W-:-:S04]  /*0470*/  ULEA UR15, UP0, UR7, UR18, 0x1 ;  /* 0x00000012070f7291 */ /* 0x008fc8000f8008ff */
[----:B------:R-:W-:Y:S01]  /*0480*/  ULEA.HI.X UR7, UR7, UR19, UR8, 0x1, UP0 ;  /* 0x0000001307077291 */ /* 0x000fe200080f0c08 */
[----:B-1----:R-:W-:Y:S02]  /*0490*/  SHF.R.U32.HI R12, RZ, 0x1, R25 ;  /* 0x00000001ff0c7819 */ /* 0x002fe40000011619 */
[----:B0-----:R-:W-:Y:S02]  /*04a0*/  LOP3.LUT R14, R13, 0x3, RZ, 0xc0, !PT ;  /* 0x000000030d0e7812 */ /* 0x001fe400078ec0ff */
[----:B------:R-:W-:-:S05]  /*04b0*/  SHF.R.U32.HI R13, RZ, 0x2, R13 ;  /* 0x00000002ff0d7819 */ /* 0x000fca000001160d */
[----:B------:R-:W-:-:S04]  /*04c0*/  IMAD.WIDE.U32 R20, R13, R20, R14 ;  /* 0x000000140d147225 */ /* 0x000fc800078e000e */
[----:B------:R-:W-:Y:S01]  /*04d0*/  IMAD.WIDE.U32 R14, R13, R12, R14 ;  /* 0x0000000c0d0e7225 */ /* 0x000fe200078e000e */
[----:B------:R-:W-:Y:S02]  /*04e0*/  LEA R28, P3, R20, R3, 0x2 ;  /* 0x00000003141c7211 */ /* 0x000fe400078610ff */
[----:B------:R-:W-:Y:S02]  /*04f0*/  LEA R12, P4, R14, UR15, 0x2 ;  /* 0x0000000f0e0c7c11 */ /* 0x000fe4000f8810ff */
[----:B------:R-:W-:Y:S02]  /*0500*/  LEA.HI.X R29, R20, R16, R21, 0x2, P3 ;  /* 0x00000010141d7211 */ /* 0x000fe400018f1415 */
[----:B------:R-:W-:Y:S01]  /*0510*/  LEA.HI.X R13, R14, UR7, R15, 0x2, P4 ;  /* 0x000000070e0d7c11 */ /* 0x000fe2000a0f140f */
[----:B------:R-:W-:Y:S02]  /*0520*/  IMAD.WIDE.U32 R26, R0, 0x10, R28 ;  /* 0x00000010001a7825 */ /* 0x000fe400078e001c */
[----:B------:R-:W2:Y:S02]  /*0530*/  LDG.E R14, desc[UR10][R28.64+0x10] ;  /* 0x0000100a1c0e7981 */ /* 0x000ea4000c1e1900 */
[----:B------:R-:W-:-:S02]  /*0540*/  IMAD.WIDE.U32 R24, R25, 0x10, R12 ;  /* 0x0000001019187825 */ /* 0x000fc400078e000c */
[----:B------:R-:W2:Y:S04]  /*0550*/  LDG.E R20, desc[UR10][R12.64] ;  /* 0x0000000a0c147981 */ /* 0x000ea8000c1e1900 */
[----:B------:R-:W2:Y:S04]  /*0560*/  LDG.E R21, desc[UR10][R12.64+0x10] ;  /* 0x0000100a0c157981 */ /* 0x000ea8000c1e1900 */
[----:B------:R-:W2:Y:S04]  /*0570*/  LDG.E R15, desc[UR10][R26.64+0x10] ;  /* 0x0000100a1a0f7981 */ /* 0x000ea8000c1e1900 */
[----:B------:R-:W3:Y:S04]  /*0580*/  LDG.E R22, desc[UR10][R24.64] ;  /* 0x0000000a18167981 */ /* 0x000ee8000c1e1900 */
[----:B------:R-:W2:Y:S04]  /*0590*/  LDG.E R12, desc[UR10][R28.64] ;  /* 0x0000000a1c0c7981 */ /* 0x000ea8000c1e1900 */
[----:B------:R-:W2:Y:S04]  /*05a0*/  LDG.E R13, desc[UR10][R26.64] ;  /* 0x0000000a1a0d7981 */ /* 0x000ea8000c1e1900 */
[----:B------:R-:W3:Y:S01]  /*05b0*/  LDG.E R23, desc[UR10][R24.64+0x10] ;  /* 0x0000100a18177981 */ /* 0x000ee2000c1e1900 */
[C---:B--2---:R-:W-:Y:S08]  /*05c0*/  HMMA.16816.F32 R4, R12.reuse, R20, R4 ;  /* 0x000000140c04723c */ /* 0x044ff00000001804 */
[----:B---3--:R-:W-:-:S15]  /*05d0*/  HMMA.16816.F32 R8, R12, R22, R8 ;  /* 0x000000160c08723c */ /* 0x008fde0000001808 */
[----:B------:R-:W-:-:S05]  /*05e0*/  NOP ;  /* 0x0000000000007918 */ /* 0x000fca0000000000 */
.L_x_12:
[----:B------:R-:W-:Y:S05]  /*05f0*/  @P0 BRA `(.L_x_13) ;  /* 0x0000000000780947 */ /* 0x000fea0003800000 */
        /* <DEDUP_REMOVED lines=8> */
[----:B0-----:R-:W-:Y:S02]  /*0680*/  LOP3.LUT R14, R12, 0x3, RZ, 0xc0, !PT ;  /* 0x000000030c0e7812 */ /* 0x001fe400078ec0ff */
[----:B------:R-:W-:Y:S02]  /*0690*/  SHF.R.U32.HI R13, RZ, 0x2, R12 ;  /* 0x00000002ff0d7819 */ /* 0x000fe4000001160c */
[----:B-1----:R-:W-:-:S03]  /*06a0*/  SHF.R.U32.HI R12, RZ, 0x1, R25 ;  /* 0x00000001ff0c7819 */ /* 0x002fc60000011619 */
        /* <DEDUP_REMOVED lines=19> */
.L_x_13:
        /* <DEDUP_REMOVED lines=31> */
.L_x_14:
        /* <DEDUP_REMOVED lines=31> */
.L_x_15:
[----:B------:R-:W-:Y:S01]  /*0bc0*/  VIADD R17, R17, 0x4 ;  /* 0x0000000411117836 */ /* 0x000fe20000000000 */
[----:B------:R-:W-:Y:S01]  /*0bd0*/  UMOV UR15, UR9 ;  /* 0x00000009000f7c82 */ /* 0x000fe20008000000 */
[----:B------:R-:W-:Y:S01]  /*0be0*/  IADD3 R3, P1, PT, R3, 0x80, RZ ;  /* 0x0000008003037810 */ /* 0x000fe20007f3e0ff */
[----:B------:R-:W-:Y:S02]  /*0bf0*/  UIADD3 UR6, UPT, UPT, UR6, 0x40, URZ ;  /* 0x0000004006067890 */ /* 0x000fe4000fffe0ff */
[----:B------:R-:W-:Y:S01]  /*0c00*/  ISETP.NE.AND P0, PT, R17, RZ, PT ;  /* 0x000000ff1100720c */ /* 0x000fe20003f05270 */
[----:B------:R-:W-:Y:S01]  /*0c10*/  ULEA UR12, UR15, UR12, 0x6 ;  /* 0x0000000c0f0c7291 */ /* 0x000fe2000f8e30ff */
[----:B------:R-:W-:Y:S01]  /*0c20*/  IMAD.X R16, RZ, RZ, R16, P1 ;  /* 0x000000ffff107224 */ /* 0x000fe200008e0610 */
[----:B------:R-:W-:Y:S02]  /*0c30*/  ULEA UR13, UR15, UR13, 0x6 ;  /* 0x0000000d0f0d7291 */ /* 0x000fe4000f8e30ff */
[----:B------:R-:W-:-:S02]  /*0c40*/  ULEA UR4, UR15, UR4, 0x6 ;  /* 0x000000040f047291 */ /* 0x000fc4000f8e30ff */
[----:B------:R-:W-:-:S06]  /*0c50*/  ULEA UR14, UR15, UR14, 0x6 ;  /* 0x0000000e0f0e7291 */ /* 0x000fcc000f8e30ff */
[----:B------:R-:W-:Y:S06]  /*0c60*/  @P0 BRA `(.L_x_16) ;  /* 0xfffffff400c40947 */ /* 0x000fec000383ffff */
[----:B------:R-:W-:-:S12]  /*0c70*/  UIADD3 UR4, UPT, UPT, UR6, -0x20, URZ ;  /* 0xffffffe006047890 */ /* 0x000fd8000fffe0ff */
.L_x_11:
[----:B------:R-:W-:-:S13]  /*0c80*/  ISETP.NE.AND P0, PT, R18, RZ, PT ;  /* 0x000000ff1200720c */ /* 0x000fda0003f05270 */
[----:B------:R-:W-:Y:S05]  /*0c90*/  @!P0 BRA `(.L_x_10) ;  /* 0x0000000000d08947 */ /* 0x000fea0003800000 */
[----:B------:R-:W0:Y:S01]  /*0ca0*/  LDCU.64 UR6, c[0x0][0x380] ;  /* 0x00007000ff0677ac */ /* 0x000e220008000a00 */
[----:B------:R-:W1:Y:S01]  /*0cb0*/  LDC R24, c[0x0][0x39c] ;  /* 0x0000e700ff187b82 */ /* 0x000e620000000800 */
[----:B------:R-:W-:Y:S02]  /*0cc0*/  IMAD R2, R19, R0, RZ ;  /* 0x0000000013027224 */ /* 0x000fe400078e02ff */
[----:B------:R-:W-:Y:S01]  /*0cd0*/  IMAD.MOV R18, RZ, RZ, -R18 ;  /* 0x000000ffff127224 */ /* 0x000fe200078e0a12 */
[----:B------:R-:W2:Y:S02]  /*0ce0*/  LDCU UR8, c[0x0][0x39c] ;  /* 0x00007380ff0877ac */ /* 0x000ea40008000800 */
[C---:B------:R-:W-:Y:S01]  /*0cf0*/  IADD3 R25, P0, PT, R2.reuse, UR4, RZ ;  /* 0x0000000402197c10 */ /* 0x040fe2000ff1e0ff */
[----:B------:R-:W4:Y:S03]  /*0d00*/  LDCU.64 UR16, c[0x0][0x388] ;  /* 0x00007100ff1077ac */ /* 0x000f260008000a00 */
[----:B------:R-:W-:Y:S01]  /*0d10*/  LEA.HI.X.SX32 R2, R2, RZ, 0x1, P0 ;  /* 0x000000ff02027211 */ /* 0x000fe200000f0eff */
[----:B------:R-:W-:Y:S01]  /*0d20*/  UIMAD UR9, UR4, UR15, URZ ;  /* 0x0000000f040972a4 */ /* 0x000fe2000f8e02ff */
[----:B0-----:R-:W-:-:S04]  /*0d30*/  LEA R0, P1, R25, UR6, 0x1 ;  /* 0x0000000619007c11 */ /* 0x001fc8000f8208ff */
[----:B------:R-:W-:-:S09]  /*0d40*/  LEA.HI.X R25, R25, UR7, R2, 0x1, P1 ;  /* 0x0000000719197c11 */ /* 0x000fd200088f0c02 */
.L_x_18:
[----:B------:R-:W0:Y:S01]  /*0d50*/  LDC R15, c[0x0][0x3a0] ;  /* 0x0000e800ff0f7b82 */ /* 0x000e220000000800 */
[----:B------:R-:W-:Y:S01]  /*0d60*/  UIADD3 UR4, UPT, UPT, UR4, 0x10, URZ ;  /* 0x0000001004047890 */ /* 0x000fe2000fffe0ff */
[----:B------:R-:W-:Y:S01]  /*0d70*/  VIADD R18, R18, 0x1 ;  /* 0x0000000112127836 */ /* 0x000fe20000000000 */
[----:B--2---:R-:W-:-:S04]  /*0d80*/  UMOV UR15, UR8 ;  /* 0x00000008000f7c82 */ /* 0x004fc80008000000 */
[----:B------:R-:W-:Y:S02]  /*0d90*/  ISETP.NE.AND P2, PT, R18, RZ, PT ;  /* 0x000000ff1200720c */ /* 0x000fe40003f45270 */
[----:B0-----:R-:W-:-:S13]  /*0da0*/  ISETP.LT.AND P0, PT, R15, UR4, PT ;  /* 0x000000040f007c0c */ /* 0x001fda000bf01270 */
[----:B------:R-:W-:Y:S05]  /*0db0*/  @P0 BRA `(.L_x_17) ;  /* 0x0000000000780947 */ /* 0x000fea0003800000 */
[----:B------:R-:W0:Y:S01]  /*0dc0*/  S2R R2, SR_LANEID ;  /* 0x0000000000027919 */ /* 0x000e220000000000 */
[----:B------:R-:W-:Y:S01]  /*0dd0*/  USHF.R.S32.HI UR6, URZ, 0x1f, UR9 ;  /* 0x0000001fff067899 */ /* 0x000fe20008011409 */
[----:B------:R-:W-:Y:S01]  /*0de0*/  SHF.R.U32.HI R3, RZ, 0x1, R15 ;  /* 0x00000001ff037819 */ /* 0x000fe2000001160f */
[----:B------:R-:W-:Y:S01]  /*0df0*/  UIADD3 UR7, UP0, UPT, UR5, UR9, URZ ;  /* 0x0000000905077290 */ /* 0x000fe2000ff1e0ff */
[----:B-1----:R-:W-:Y:S01]  /*0e00*/  SHF.R.U32.HI R14, RZ, 0x1, R24 ;  /* 0x00000001ff0e7819 */ /* 0x002fe20000011618 */
[----:B------:R-:W-:Y:S02]  /*0e10*/  IMAD.MOV.U32 R13, RZ, RZ, RZ ;  /* 0x000000ffff0d7224 */ /* 0x000fe400078e00ff */
[----:B------:R-:W-:Y:S02]  /*0e20*/  ULEA.HI.X.SX32 UR6, UR5, UR6, 0x1, UP0 ;  /* 0x0000000605067291 */ /* 0x000fe400080f0eff */
[----:B----4-:R-:W-:-:S04]  /*0e30*/  ULEA UR12, UP0, UR7, UR16, 0x1 ;  /* 0x00000010070c7291 */ /* 0x010fc8000f8008ff */
[----:B------:R-:W-:Y:S01]  /*0e40*/  ULEA.HI.X UR6, UR7, UR17, UR6, 0x1, UP0 ;  /* 0x0000001107067291 */ /* 0x000fe200080f0c06 */
        /* <DEDUP_REMOVED lines=21> */
.L_x_17:
[----:B------:R-:W-:Y:S01]  /*0fa0*/  IADD3 R0, P0, PT, R0, 0x20, RZ ;  /* 0x0000002000007810 */ /* 0x000fe20007f1e0ff */
[----:B------:R-:W-:-:S04]  /*0fb0*/  ULEA UR9, UR15, UR9, 0x4 ;  /* 0x000000090f097291 */ /* 0x000fc8000f8e20ff */
[----:B------:R-:W-:Y:S01]  /*0fc0*/  IMAD.X R25, RZ, RZ, R25, P0 ;  /* 0x000000ffff197224 */ /* 0x000fe200000e0619 */
[----:B------:R-:W-:Y:S07]  /*0fd0*/  @P2 BRA `(.L_x_18) ;  /* 0xfffffffc005c2947 */ /* 0x000fee000383ffff */
.L_x_10:
[----:B------:R-:W0:Y:S01]  /*0fe0*/  S2R R3, SR_LANEID ;  /* 0x0000000000037919 */ /* 0x000e220000000000 */
[----:B------:R-:W2:Y:S01]  /*0ff0*/  LDCU.64 UR6, c[0x0][0x390] ;  /* 0x00007200ff0677ac */ /* 0x000ea20008000a00 */
[----:B------:R-:W-:Y:S02]  /*1000*/  IMAD R19, R19, UR15, RZ ;  /* 0x0000000f13137c24 */ /* 0x000fe4000f8e02ff */
[----:B------:R-:W-:Y:S01]  /*1010*/  IMAD.U32 R15, RZ, RZ, UR5 ;  /* 0x00000005ff0f7e24 */ /* 0x000fe2000f8e00ff */
[----:B------:R-:W-:Y:S02]  /*1020*/  USHF.R.U32.HI UR4, URZ, 0x1, UR15 ;  /* 0x00000001ff047899 */ /* 0x000fe4000801160f */
[----:B------:R-:W-:Y:S02]  /*1030*/  SHF.R.S32.HI R0, RZ, 0x1f, R19 ;  /* 0x0000001fff007819 */ /* 0x000fe40000011413 */
[----:B------:R-:W-:-:S04]  /*1040*/  IADD3 R19, P0, PT, R19, UR5, RZ ;  /* 0x0000000513137c10 */ /* 0x000fc8000ff1e0ff */
[----:B------:R-:W-:Y:S02]  /*1050*/  LEA.HI.X.SX32 R0, R15, R0, 0x1, P0 ;  /* 0x000000000f007211 */ /* 0x000fe400000f0eff */
[----:B--2---:R-:W-:Y:S02]  /*1060*/  LEA R15, P0, R19, UR6, 0x2 ;  /* 0x00000006130f7c11 */ /* 0x004fe4000f8010ff */
[----:B0-----:R-:W-:Y:S02]  /*1070*/  LOP3.LUT R2, R3, 0x3, RZ, 0xc0, !PT ;  /* 0x0000000303027812 */ /* 0x001fe400078ec0ff */
[----:B------:R-:W-:Y:S01]  /*1080*/  SHF.R.U32.HI R13, RZ, 0x2, R3 ;  /* 0x00000002ff0d7819 */ /* 0x000fe20000011603 */
[----:B------:R-:W-:-:S04]  /*1090*/  IMAD.MOV.U32 R3, RZ, RZ, RZ ;  /* 0x000000ffff037224 */ /* 0x000fc800078e00ff */
[----:B------:R-:W-:Y:S01]  /*10a0*/  IMAD.WIDE.U32 R12, R13, UR4, R2 ;  /* 0x000000040d0c7c25 */ /* 0x000fe2000f8e0002 */
[----:B------:R-:W-:Y:S02]  /*10b0*/  LEA.HI.X R3, R19, UR7, R0, 0x2, P0 ;  /* 0x0000000713037c11 */ /* 0x000fe400080f1400 */
[----:B------:R-:W-:-:S04]  /*10c0*/  LEA R2, P0, R12, R15, 0x3 ;  /* 0x0000000f0c027211 */ /* 0x000fc800078018ff */
[----:B------:R-:W-:Y:S01]  /*10d0*/  LEA.HI.X R3, R12, R3, R13, 0x3, P0 ;  /* 0x000000030c037211 */ /* 0x000fe200000f1c0d */
[----:B------:R-:W-:-:S04]  /*10e0*/  IMAD.U32 R13, RZ, RZ, UR4 ;  /* 0x00000004ff0d7e24 */ /* 0x000fc8000f8e00ff */
[----:B------:R-:W-:Y:S01]  /*10f0*/  IMAD.WIDE.U32 R12, R13, 0x40, R2 ;  /* 0x000000400d0c7825 */ /* 0x000fe200078e0002 */
[----:B------:R-:W-:Y:S04]  /*1100*/  STG.E.64 desc[UR10][R2.64], R4 ;  /* 0x0000000402007986 */ /* 0x000fe8000c101b0a */
[----:B------:R-:W-:Y:S04]  /*1110*/  STG.E.64 desc[UR10][R12.64], R6 ;  /* 0x000000060c007986 */ /* 0x000fe8000c101b0a */
[----:B------:R-:W-:Y:S04]  /*1120*/  STG.E.64 desc[UR10][R2.64+0x20], R8 ;  /* 0x0000200802007986 */ /* 0x000fe8000c101b0a */
[----:B------:R-:W-:Y:S01]  /*1130*/  STG.E.64 desc[UR10][R12.64+0x20], R10 ;  /* 0x0000200a0c007986 */ /* 0x000fe2000c101b0a */
[----:B---34-:R-:W-:Y:S05]  /*1140*/  EXIT ;  /* 0x000000000000794d */ /* 0x018fea0003800000 */
.L_x_19:
        /* <DEDUP_REMOVED lines=11> */
.L_x_21:


//--------------------- .nv.shared.reserved.0     --------------------------
	.section	.nv.shared.reserved.0,"aw",@nobits
	.weak		__nv_reservedSMEM_offset_0_alias
	.size		__nv_reservedSMEM_offset_0_alias, 0, 64
	.other		__nv_reservedSMEM_offset_0_alias,@"STO_CUDA_RESERVED_SHARED STV_DEFAULT"
__nv_reservedSMEM_offset_0_alias:
	.zero		0
	.zero		64


//--------------------- .nv.constant0._Z11matmul_wmmaP6__halfS0_Pfiii --------------------------
	.section	.nv.constant0._Z11matmul_wmmaP6__halfS0_Pfiii,"a",@progbits
	.sectionflags	@""
	.align	4
.nv.constant0._Z11matmul_wmmaP6__halfS0_Pfiii:
	.zero		932


//--------------------- .nv.constant0._Z15matmul_wmma_optP6__halfS0_Pfiii --------------------------
	.section	.nv.constant0._Z15matmul_wmma_optP6__halfS0_Pfiii,"a",@progbits
	.sectionflags	@""
	.align	4
.nv.constant0._Z15matmul_wmma_optP6__halfS0_Pfiii:
	.zero		932


//--------------------- SYMBOLS --------------------------

	.type		.nv.reservedSmem.offset0,@object
	.size		.nv.reservedSmem.offset0,0x4
